//
// Generated by NVIDIA NVVM Compiler
//
// Compiler Build ID: CL-36424714
// Cuda compilation tools, release 13.0, V13.0.88
// Based on NVVM 20.0.0
//

.version 9.0
.target sm_100
.address_size 64

	// .globl	_Z6v1_PDEPdS_S_diiddddddd
// _ZZ9v4_kernelPdS_S_diidddddddE8shared_E has been demoted
// _ZZ9v4_kernelPdS_S_diidddddddE13shared_E_prev has been demoted
// _ZZ9v4_kernelPdS_S_diidddddddE8shared_R has been demoted

.visible .entry _Z6v1_PDEPdS_S_diiddddddd(
	.param .u64 .ptr .align 1 _Z6v1_PDEPdS_S_diiddddddd_param_0,
	.param .u64 .ptr .align 1 _Z6v1_PDEPdS_S_diiddddddd_param_1,
	.param .u64 .ptr .align 1 _Z6v1_PDEPdS_S_diiddddddd_param_2,
	.param .f64 _Z6v1_PDEPdS_S_diiddddddd_param_3,
	.param .u32 _Z6v1_PDEPdS_S_diiddddddd_param_4,
	.param .u32 _Z6v1_PDEPdS_S_diiddddddd_param_5,
	.param .f64 _Z6v1_PDEPdS_S_diiddddddd_param_6,
	.param .f64 _Z6v1_PDEPdS_S_diiddddddd_param_7,
	.param .f64 _Z6v1_PDEPdS_S_diiddddddd_param_8,
	.param .f64 _Z6v1_PDEPdS_S_diiddddddd_param_9,
	.param .f64 _Z6v1_PDEPdS_S_diiddddddd_param_10,
	.param .f64 _Z6v1_PDEPdS_S_diiddddddd_param_11,
	.param .f64 _Z6v1_PDEPdS_S_diiddddddd_param_12
)
{
	.reg .pred 	%p<4>;
	.reg .b32 	%r<15>;
	.reg .b64 	%rd<15>;
	.reg .b64 	%fd<12>;

	ld.param.u64 	%rd1, [_Z6v1_PDEPdS_S_diiddddddd_param_0];
	ld.param.u64 	%rd2, [_Z6v1_PDEPdS_S_diiddddddd_param_1];
	ld.param.f64 	%fd1, [_Z6v1_PDEPdS_S_diiddddddd_param_3];
	ld.param.u32 	%r3, [_Z6v1_PDEPdS_S_diiddddddd_param_4];
	ld.param.u32 	%r2, [_Z6v1_PDEPdS_S_diiddddddd_param_5];
	mov.u32 	%r4, %ctaid.x;
	mov.u32 	%r5, %ntid.x;
	mov.u32 	%r6, %tid.x;
	mad.lo.s32 	%r7, %r4, %r5, %r6;
	add.s32 	%r8, %r7, 1;
	mov.u32 	%r9, %ctaid.y;
	mov.u32 	%r10, %ntid.y;
	mov.u32 	%r11, %tid.y;
	mad.lo.s32 	%r12, %r9, %r10, %r11;
	add.s32 	%r13, %r2, 2;
	mad.lo.s32 	%r14, %r13, %r12, %r13;
	add.s32 	%r1, %r14, %r8;
	setp.ge.s32 	%p1, %r12, %r2;
	setp.gt.s32 	%p2, %r8, %r3;
	or.pred  	%p3, %p2, %p1;
	@%p3 bra 	$L__BB0_2;
	cvta.to.global.u64 	%rd3, %rd2;
	cvta.to.global.u64 	%rd4, %rd1;
	cvt.s64.s32 	%rd5, %r1;
	mul.wide.s32 	%rd6, %r1, 8;
	add.s64 	%rd7, %rd3, %rd6;
	ld.global.f64 	%fd2, [%rd7];
	ld.global.f64 	%fd3, [%rd7+8];
	ld.global.f64 	%fd4, [%rd7+-8];
	add.f64 	%fd5, %fd3, %fd4;
	fma.rn.f64 	%fd6, %fd2, 0dC010000000000000, %fd5;
	cvt.s64.s32 	%rd8, %r2;
	mul.wide.s32 	%rd9, %r2, 8;
	add.s64 	%rd10, %rd7, %rd9;
	ld.global.f64 	%fd7, [%rd10+16];
	add.f64 	%fd8, %fd7, %fd6;
	sub.s64 	%rd11, %rd5, %rd8;
	shl.b64 	%rd12, %rd11, 3;
	add.s64 	%rd13, %rd3, %rd12;
	ld.global.f64 	%fd9, [%rd13+-16];
	add.f64 	%fd10, %fd9, %fd8;
	fma.rn.f64 	%fd11, %fd1, %fd10, %fd2;
	add.s64 	%rd14, %rd4, %rd6;
	st.global.f64 	[%rd14], %fd11;
$L__BB0_2:
	ret;

}
	// .globl	_Z6v1_ODEPdS_S_diiddddddd
.visible .entry _Z6v1_ODEPdS_S_diiddddddd(
	.param .u64 .ptr .align 1 _Z6v1_ODEPdS_S_diiddddddd_param_0,
	.param .u64 .ptr .align 1 _Z6v1_ODEPdS_S_diiddddddd_param_1,
	.param .u64 .ptr .align 1 _Z6v1_ODEPdS_S_diiddddddd_param_2,
	.param .f64 _Z6v1_ODEPdS_S_diiddddddd_param_3,
	.param .u32 _Z6v1_ODEPdS_S_diiddddddd_param_4,
	.param .u32 _Z6v1_ODEPdS_S_diiddddddd_param_5,
	.param .f64 _Z6v1_ODEPdS_S_diiddddddd_param_6,
	.param .f64 _Z6v1_ODEPdS_S_diiddddddd_param_7,
	.param .f64 _Z6v1_ODEPdS_S_diiddddddd_param_8,
	.param .f64 _Z6v1_ODEPdS_S_diiddddddd_param_9,
	.param .f64 _Z6v1_ODEPdS_S_diiddddddd_param_10,
	.param .f64 _Z6v1_ODEPdS_S_diiddddddd_param_11,
	.param .f64 _Z6v1_ODEPdS_S_diiddddddd_param_12
)
{
	.reg .pred 	%p<4>;
	.reg .b32 	%r<15>;
	.reg .b64 	%rd<8>;
	.reg .b64 	%fd<31>;

	ld.param.u64 	%rd1, [_Z6v1_ODEPdS_S_diiddddddd_param_0];
	ld.param.u64 	%rd2, [_Z6v1_ODEPdS_S_diiddddddd_param_2];
	ld.param.u32 	%r2, [_Z6v1_ODEPdS_S_diiddddddd_param_4];
	ld.param.u32 	%r3, [_Z6v1_ODEPdS_S_diiddddddd_param_5];
	ld.param.f64 	%fd1, [_Z6v1_ODEPdS_S_diiddddddd_param_6];
	ld.param.f64 	%fd2, [_Z6v1_ODEPdS_S_diiddddddd_param_7];
	ld.param.f64 	%fd3, [_Z6v1_ODEPdS_S_diiddddddd_param_8];
	ld.param.f64 	%fd4, [_Z6v1_ODEPdS_S_diiddddddd_param_9];
	ld.param.f64 	%fd5, [_Z6v1_ODEPdS_S_diiddddddd_param_10];
	ld.param.f64 	%fd6, [_Z6v1_ODEPdS_S_diiddddddd_param_11];
	ld.param.f64 	%fd7, [_Z6v1_ODEPdS_S_diiddddddd_param_12];
	mov.u32 	%r4, %ctaid.x;
	mov.u32 	%r5, %ntid.x;
	mov.u32 	%r6, %tid.x;
	mad.lo.s32 	%r7, %r4, %r5, %r6;
	add.s32 	%r8, %r7, 1;
	mov.u32 	%r9, %ctaid.y;
	mov.u32 	%r10, %ntid.y;
	mov.u32 	%r11, %tid.y;
	mad.lo.s32 	%r12, %r9, %r10, %r11;
	add.s32 	%r13, %r3, 2;
	mad.lo.s32 	%r14, %r13, %r12, %r13;
	add.s32 	%r1, %r14, %r8;
	setp.ge.s32 	%p1, %r12, %r3;
	setp.gt.s32 	%p2, %r8, %r2;
	or.pred  	%p3, %p2, %p1;
	@%p3 bra 	$L__BB1_2;
	cvta.to.global.u64 	%rd3, %rd1;
	cvta.to.global.u64 	%rd4, %rd2;
	mul.wide.s32 	%rd5, %r1, 8;
	add.s64 	%rd6, %rd3, %rd5;
	ld.global.f64 	%fd8, [%rd6];
	mul.f64 	%fd9, %fd1, %fd8;
	sub.f64 	%fd10, %fd8, %fd3;
	mul.f64 	%fd11, %fd9, %fd10;
	add.f64 	%fd12, %fd8, 0dBFF0000000000000;
	mul.f64 	%fd13, %fd12, %fd11;
	add.s64 	%rd7, %rd4, %rd5;
	ld.global.f64 	%fd14, [%rd7];
	fma.rn.f64 	%fd15, %fd8, %fd14, %fd13;
	mul.f64 	%fd16, %fd2, %fd15;
	sub.f64 	%fd17, %fd8, %fd16;
	st.global.f64 	[%rd6], %fd17;
	ld.global.f64 	%fd18, [%rd7];
	mul.f64 	%fd19, %fd5, %fd18;
	add.f64 	%fd20, %fd6, %fd17;
	div.rn.f64 	%fd21, %fd19, %fd20;
	add.f64 	%fd22, %fd4, %fd21;
	mul.f64 	%fd23, %fd2, %fd22;
	neg.f64 	%fd24, %fd18;
	mul.f64 	%fd25, %fd1, %fd17;
	sub.f64 	%fd26, %fd17, %fd7;
	add.f64 	%fd27, %fd26, 0dBFF0000000000000;
	mul.f64 	%fd28, %fd25, %fd27;
	sub.f64 	%fd29, %fd24, %fd28;
	fma.rn.f64 	%fd30, %fd29, %fd23, %fd18;
	st.global.f64 	[%rd7], %fd30;
$L__BB1_2:
	ret;

}
	// .globl	_Z9v2_kernelPdS_S_diiddddddd
.visible .entry _Z9v2_kernelPdS_S_diiddddddd(
	.param .u64 .ptr .align 1 _Z9v2_kernelPdS_S_diiddddddd_param_0,
	.param .u64 .ptr .align 1 _Z9v2_kernelPdS_S_diiddddddd_param_1,
	.param .u64 .ptr .align 1 _Z9v2_kernelPdS_S_diiddddddd_param_2,
	.param .f64 _Z9v2_kernelPdS_S_diiddddddd_param_3,
	.param .u32 _Z9v2_kernelPdS_S_diiddddddd_param_4,
	.param .u32 _Z9v2_kernelPdS_S_diiddddddd_param_5,
	.param .f64 _Z9v2_kernelPdS_S_diiddddddd_param_6,
	.param .f64 _Z9v2_kernelPdS_S_diiddddddd_param_7,
	.param .f64 _Z9v2_kernelPdS_S_diiddddddd_param_8,
	.param .f64 _Z9v2_kernelPdS_S_diiddddddd_param_9,
	.param .f64 _Z9v2_kernelPdS_S_diiddddddd_param_10,
	.param .f64 _Z9v2_kernelPdS_S_diiddddddd_param_11,
	.param .f64 _Z9v2_kernelPdS_S_diiddddddd_param_12
)
{
	.reg .pred 	%p<4>;
	.reg .b32 	%r<15>;
	.reg .b64 	%rd<20>;
	.reg .b64 	%fd<42>;

	ld.param.u64 	%rd2, [_Z9v2_kernelPdS_S_diiddddddd_param_1];
	ld.param.f64 	%fd1, [_Z9v2_kernelPdS_S_diiddddddd_param_3];
	ld.param.u32 	%r3, [_Z9v2_kernelPdS_S_diiddddddd_param_4];
	ld.param.u32 	%r2, [_Z9v2_kernelPdS_S_diiddddddd_param_5];
	ld.param.f64 	%fd2, [_Z9v2_kernelPdS_S_diiddddddd_param_6];
	ld.param.f64 	%fd3, [_Z9v2_kernelPdS_S_diiddddddd_param_7];
	ld.param.f64 	%fd4, [_Z9v2_kernelPdS_S_diiddddddd_param_8];
	ld.param.f64 	%fd5, [_Z9v2_kernelPdS_S_diiddddddd_param_9];
	ld.param.f64 	%fd6, [_Z9v2_kernelPdS_S_diiddddddd_param_10];
	ld.param.f64 	%fd7, [_Z9v2_kernelPdS_S_diiddddddd_param_11];
	ld.param.f64 	%fd8, [_Z9v2_kernelPdS_S_diiddddddd_param_12];
	mov.u32 	%r4, %ctaid.x;
	mov.u32 	%r5, %ntid.x;
	mov.u32 	%r6, %tid.x;
	mad.lo.s32 	%r7, %r4, %r5, %r6;
	add.s32 	%r8, %r7, 1;
	mov.u32 	%r9, %ctaid.y;
	mov.u32 	%r10, %ntid.y;
	mov.u32 	%r11, %tid.y;
	mad.lo.s32 	%r12, %r9, %r10, %r11;
	add.s32 	%r13, %r2, 2;
	mad.lo.s32 	%r14, %r13, %r12, %r13;
	add.s32 	%r1, %r14, %r8;
	setp.ge.s32 	%p1, %r12, %r2;
	setp.gt.s32 	%p2, %r8, %r3;
	or.pred  	%p3, %p2, %p1;
	@%p3 bra 	$L__BB2_2;
	ld.param.u64 	%rd19, [_Z9v2_kernelPdS_S_diiddddddd_param_2];
	ld.param.u64 	%rd18, [_Z9v2_kernelPdS_S_diiddddddd_param_0];
	cvta.to.global.u64 	%rd4, %rd2;
	cvta.to.global.u64 	%rd5, %rd18;
	cvta.to.global.u64 	%rd6, %rd19;
	cvt.s64.s32 	%rd7, %r1;
	mul.wide.s32 	%rd8, %r1, 8;
	add.s64 	%rd9, %rd4, %rd8;
	ld.global.f64 	%fd9, [%rd9];
	ld.global.f64 	%fd10, [%rd9+8];
	ld.global.f64 	%fd11, [%rd9+-8];
	add.f64 	%fd12, %fd10, %fd11;
	fma.rn.f64 	%fd13, %fd9, 0dC010000000000000, %fd12;
	cvt.s64.s32 	%rd10, %r2;
	mul.wide.s32 	%rd11, %r2, 8;
	add.s64 	%rd12, %rd9, %rd11;
	ld.global.f64 	%fd14, [%rd12+16];
	add.f64 	%fd15, %fd14, %fd13;
	sub.s64 	%rd13, %rd7, %rd10;
	shl.b64 	%rd14, %rd13, 3;
	add.s64 	%rd15, %rd4, %rd14;
	ld.global.f64 	%fd16, [%rd15+-16];
	add.f64 	%fd17, %fd16, %fd15;
	fma.rn.f64 	%fd18, %fd1, %fd17, %fd9;
	add.s64 	%rd16, %rd5, %rd8;
	st.global.f64 	[%rd16], %fd18;
	bar.sync 	0;
	ld.global.f64 	%fd19, [%rd16];
	mul.f64 	%fd20, %fd2, %fd19;
	sub.f64 	%fd21, %fd19, %fd4;
	mul.f64 	%fd22, %fd20, %fd21;
	add.f64 	%fd23, %fd19, 0dBFF0000000000000;
	mul.f64 	%fd24, %fd23, %fd22;
	add.s64 	%rd17, %rd6, %rd8;
	ld.global.f64 	%fd25, [%rd17];
	fma.rn.f64 	%fd26, %fd19, %fd25, %fd24;
	mul.f64 	%fd27, %fd3, %fd26;
	sub.f64 	%fd28, %fd19, %fd27;
	st.global.f64 	[%rd16], %fd28;
	ld.global.f64 	%fd29, [%rd17];
	mul.f64 	%fd30, %fd6, %fd29;
	add.f64 	%fd31, %fd7, %fd28;
	div.rn.f64 	%fd32, %fd30, %fd31;
	add.f64 	%fd33, %fd5, %fd32;
	mul.f64 	%fd34, %fd3, %fd33;
	neg.f64 	%fd35, %fd29;
	mul.f64 	%fd36, %fd2, %fd28;
	sub.f64 	%fd37, %fd28, %fd8;
	add.f64 	%fd38, %fd37, 0dBFF0000000000000;
	mul.f64 	%fd39, %fd36, %fd38;
	sub.f64 	%fd40, %fd35, %fd39;
	fma.rn.f64 	%fd41, %fd40, %fd34, %fd29;
	st.global.f64 	[%rd17], %fd41;
$L__BB2_2:
	ret;

}
	// .globl	_Z9v3_kernelPdS_S_diiddddddd
.visible .entry _Z9v3_kernelPdS_S_diiddddddd(
	.param .u64 .ptr .align 1 _Z9v3_kernelPdS_S_diiddddddd_param_0,
	.param .u64 .ptr .align 1 _Z9v3_kernelPdS_S_diiddddddd_param_1,
	.param .u64 .ptr .align 1 _Z9v3_kernelPdS_S_diiddddddd_param_2,
	.param .f64 _Z9v3_kernelPdS_S_diiddddddd_param_3,
	.param .u32 _Z9v3_kernelPdS_S_diiddddddd_param_4,
	.param .u32 _Z9v3_kernelPdS_S_diiddddddd_param_5,
	.param .f64 _Z9v3_kernelPdS_S_diiddddddd_param_6,
	.param .f64 _Z9v3_kernelPdS_S_diiddddddd_param_7,
	.param .f64 _Z9v3_kernelPdS_S_diiddddddd_param_8,
	.param .f64 _Z9v3_kernelPdS_S_diiddddddd_param_9,
	.param .f64 _Z9v3_kernelPdS_S_diiddddddd_param_10,
	.param .f64 _Z9v3_kernelPdS_S_diiddddddd_param_11,
	.param .f64 _Z9v3_kernelPdS_S_diiddddddd_param_12
)
{
	.reg .pred 	%p<4>;
	.reg .b32 	%r<15>;
	.reg .b64 	%rd<20>;
	.reg .b64 	%fd<41>;

	ld.param.u64 	%rd2, [_Z9v3_kernelPdS_S_diiddddddd_param_1];
	ld.param.f64 	%fd1, [_Z9v3_kernelPdS_S_diiddddddd_param_3];
	ld.param.u32 	%r3, [_Z9v3_kernelPdS_S_diiddddddd_param_4];
	ld.param.u32 	%r2, [_Z9v3_kernelPdS_S_diiddddddd_param_5];
	ld.param.f64 	%fd2, [_Z9v3_kernelPdS_S_diiddddddd_param_6];
	ld.param.f64 	%fd3, [_Z9v3_kernelPdS_S_diiddddddd_param_7];
	ld.param.f64 	%fd4, [_Z9v3_kernelPdS_S_diiddddddd_param_8];
	ld.param.f64 	%fd5, [_Z9v3_kernelPdS_S_diiddddddd_param_9];
	ld.param.f64 	%fd6, [_Z9v3_kernelPdS_S_diiddddddd_param_10];
	ld.param.f64 	%fd7, [_Z9v3_kernelPdS_S_diiddddddd_param_11];
	ld.param.f64 	%fd8, [_Z9v3_kernelPdS_S_diiddddddd_param_12];
	mov.u32 	%r4, %ctaid.x;
	mov.u32 	%r5, %ntid.x;
	mov.u32 	%r6, %tid.x;
	mad.lo.s32 	%r7, %r4, %r5, %r6;
	add.s32 	%r8, %r7, 1;
	mov.u32 	%r9, %ctaid.y;
	mov.u32 	%r10, %ntid.y;
	mov.u32 	%r11, %tid.y;
	mad.lo.s32 	%r12, %r9, %r10, %r11;
	add.s32 	%r13, %r2, 2;
	mad.lo.s32 	%r14, %r13, %r12, %r13;
	add.s32 	%r1, %r14, %r8;
	setp.ge.s32 	%p1, %r12, %r2;
	setp.gt.s32 	%p2, %r8, %r3;
	or.pred  	%p3, %p2, %p1;
	@%p3 bra 	$L__BB3_2;
	ld.param.u64 	%rd19, [_Z9v3_kernelPdS_S_diiddddddd_param_2];
	ld.param.u64 	%rd18, [_Z9v3_kernelPdS_S_diiddddddd_param_0];
	cvta.to.global.u64 	%rd4, %rd2;
	cvta.to.global.u64 	%rd5, %rd18;
	cvta.to.global.u64 	%rd6, %rd19;
	cvt.s64.s32 	%rd7, %r1;
	mul.wide.s32 	%rd8, %r1, 8;
	add.s64 	%rd9, %rd4, %rd8;
	ld.global.f64 	%fd9, [%rd9];
	ld.global.f64 	%fd10, [%rd9+8];
	ld.global.f64 	%fd11, [%rd9+-8];
	add.f64 	%fd12, %fd10, %fd11;
	fma.rn.f64 	%fd13, %fd9, 0dC010000000000000, %fd12;
	cvt.s64.s32 	%rd10, %r2;
	mul.wide.s32 	%rd11, %r2, 8;
	add.s64 	%rd12, %rd9, %rd11;
	ld.global.f64 	%fd14, [%rd12+16];
	add.f64 	%fd15, %fd14, %fd13;
	sub.s64 	%rd13, %rd7, %rd10;
	shl.b64 	%rd14, %rd13, 3;
	add.s64 	%rd15, %rd4, %rd14;
	ld.global.f64 	%fd16, [%rd15+-16];
	add.f64 	%fd17, %fd16, %fd15;
	fma.rn.f64 	%fd18, %fd1, %fd17, %fd9;
	add.s64 	%rd16, %rd5, %rd8;
	st.global.f64 	[%rd16], %fd18;
	bar.sync 	0;
	ld.global.f64 	%fd19, [%rd16];
	add.s64 	%rd17, %rd6, %rd8;
	ld.global.f64 	%fd20, [%rd17];
	mul.f64 	%fd21, %fd2, %fd19;
	sub.f64 	%fd22, %fd19, %fd4;
	mul.f64 	%fd23, %fd21, %fd22;
	add.f64 	%fd24, %fd19, 0dBFF0000000000000;
	mul.f64 	%fd25, %fd24, %fd23;
	fma.rn.f64 	%fd26, %fd19, %fd20, %fd25;
	mul.f64 	%fd27, %fd3, %fd26;
	sub.f64 	%fd28, %fd19, %fd27;
	st.global.f64 	[%rd16], %fd28;
	mul.f64 	%fd29, %fd6, %fd20;
	add.f64 	%fd30, %fd7, %fd28;
	div.rn.f64 	%fd31, %fd29, %fd30;
	add.f64 	%fd32, %fd5, %fd31;
	mul.f64 	%fd33, %fd3, %fd32;
	neg.f64 	%fd34, %fd20;
	mul.f64 	%fd35, %fd2, %fd28;
	sub.f64 	%fd36, %fd28, %fd8;
	add.f64 	%fd37, %fd36, 0dBFF0000000000000;
	mul.f64 	%fd38, %fd35, %fd37;
	sub.f64 	%fd39, %fd34, %fd38;
	fma.rn.f64 	%fd40, %fd33, %fd39, %fd20;
	st.global.f64 	[%rd17], %fd40;
$L__BB3_2:
	ret;

}
	// .globl	_Z9v4_kernelPdS_S_diiddddddd
.visible .entry _Z9v4_kernelPdS_S_diiddddddd(
	.param .u64 .ptr .align 1 _Z9v4_kernelPdS_S_diiddddddd_param_0,
	.param .u64 .ptr .align 1 _Z9v4_kernelPdS_S_diiddddddd_param_1,
	.param .u64 .ptr .align 1 _Z9v4_kernelPdS_S_diiddddddd_param_2,
	.param .f64 _Z9v4_kernelPdS_S_diiddddddd_param_3,
	.param .u32 _Z9v4_kernelPdS_S_diiddddddd_param_4,
	.param .u32 _Z9v4_kernelPdS_S_diiddddddd_param_5,
	.param .f64 _Z9v4_kernelPdS_S_diiddddddd_param_6,
	.param .f64 _Z9v4_kernelPdS_S_diiddddddd_param_7,
	.param .f64 _Z9v4_kernelPdS_S_diiddddddd_param_8,
	.param .f64 _Z9v4_kernelPdS_S_diiddddddd_param_9,
	.param .f64 _Z9v4_kernelPdS_S_diiddddddd_param_10,
	.param .f64 _Z9v4_kernelPdS_S_diiddddddd_param_11,
	.param .f64 _Z9v4_kernelPdS_S_diiddddddd_param_12
)
{
	.reg .pred 	%p<6>;
	.reg .b32 	%r<47>;
	.reg .b64 	%rd<18>;
	.reg .b64 	%fd<43>;
	// demoted variable
	.shared .align 4 .b8 _ZZ9v4_kernelPdS_S_diidddddddE8shared_E[4224];
	// demoted variable
	.shared .align 4 .b8 _ZZ9v4_kernelPdS_S_diidddddddE13shared_E_prev[4224];
	// demoted variable
	.shared .align 4 .b8 _ZZ9v4_kernelPdS_S_diidddddddE8shared_R[4224];
	ld.param.u64 	%rd4, [_Z9v4_kernelPdS_S_diiddddddd_param_0];
	ld.param.u64 	%rd5, [_Z9v4_kernelPdS_S_diiddddddd_param_1];
	ld.param.u64 	%rd6, [_Z9v4_kernelPdS_S_diiddddddd_param_2];
	ld.param.u32 	%r8, [_Z9v4_kernelPdS_S_diiddddddd_param_4];
	ld.param.u32 	%r9, [_Z9v4_kernelPdS_S_diiddddddd_param_5];
	ld.param.f64 	%fd2, [_Z9v4_kernelPdS_S_diiddddddd_param_6];
	ld.param.f64 	%fd3, [_Z9v4_kernelPdS_S_diiddddddd_param_7];
	ld.param.f64 	%fd4, [_Z9v4_kernelPdS_S_diiddddddd_param_8];
	ld.param.f64 	%fd5, [_Z9v4_kernelPdS_S_diiddddddd_param_9];
	ld.param.f64 	%fd6, [_Z9v4_kernelPdS_S_diiddddddd_param_10];
	ld.param.f64 	%fd7, [_Z9v4_kernelPdS_S_diiddddddd_param_11];
	ld.param.f64 	%fd8, [_Z9v4_kernelPdS_S_diiddddddd_param_12];
	cvta.to.global.u64 	%rd7, %rd6;
	cvta.to.global.u64 	%rd1, %rd5;
	cvta.to.global.u64 	%rd8, %rd4;
	mov.u32 	%r10, %tid.x;
	mov.u32 	%r1, %tid.y;
	mad.lo.s32 	%r11, %r1, 18, %r10;
	mov.u32 	%r12, %ctaid.x;
	mov.u32 	%r13, %ntid.x;
	mad.lo.s32 	%r14, %r12, %r13, %r10;
	add.s32 	%r2, %r14, 1;
	mov.u32 	%r15, %ctaid.y;
	mov.u32 	%r16, %ntid.y;
	mad.lo.s32 	%r3, %r15, %r16, %r1;
	add.s32 	%r4, %r9, 2;
	mad.lo.s32 	%r17, %r4, %r3, %r4;
	add.s32 	%r18, %r17, %r2;
	cvt.s64.s32 	%rd2, %r18;
	mul.wide.s32 	%rd9, %r18, 8;
	add.s64 	%rd10, %rd8, %rd9;
	ld.global.f64 	%fd9, [%rd10];
	cvt.rzi.s32.f64 	%r19, %fd9;
	shl.b32 	%r20, %r11, 2;
	mov.u32 	%r21, _ZZ9v4_kernelPdS_S_diidddddddE8shared_E;
	add.s32 	%r5, %r21, %r20;
	st.shared.u32 	[%r5+76], %r19;
	add.s64 	%rd3, %rd1, %rd9;
	ld.global.f64 	%fd10, [%rd3];
	cvt.rzi.s32.f64 	%r22, %fd10;
	mov.u32 	%r23, _ZZ9v4_kernelPdS_S_diidddddddE13shared_E_prev;
	add.s32 	%r6, %r23, %r20;
	st.shared.u32 	[%r6+76], %r22;
	add.s64 	%rd11, %rd7, %rd9;
	ld.global.f64 	%fd11, [%rd11];
	cvt.rzi.s32.f64 	%r24, %fd11;
	mov.u32 	%r25, _ZZ9v4_kernelPdS_S_diidddddddE8shared_R;
	add.s32 	%r7, %r25, %r20;
	st.shared.u32 	[%r7+76], %r24;
	setp.ne.s32 	%p1, %r10, 0;
	@%p1 bra 	$L__BB4_2;
	ld.global.f64 	%fd12, [%rd3+-8];
	cvt.rzi.s32.f64 	%r26, %fd12;
	st.shared.u32 	[%r6+72], %r26;
	ld.global.f64 	%fd13, [%rd3+128];
	cvt.rzi.s32.f64 	%r27, %fd13;
	st.shared.u32 	[%r6+140], %r27;
$L__BB4_2:
	setp.ne.s32 	%p2, %r1, 0;
	@%p2 bra 	$L__BB4_4;
	cvt.s64.s32 	%rd12, %r9;
	sub.s64 	%rd13, %rd2, %rd12;
	shl.b64 	%rd14, %rd13, 3;
	add.s64 	%rd15, %rd1, %rd14;
	ld.global.f64 	%fd14, [%rd15+-16];
	cvt.rzi.s32.f64 	%r28, %fd14;
	st.shared.u32 	[%r6+4], %r28;
	mul.lo.s32 	%r29, %r4, %r9;
	mul.wide.s32 	%rd16, %r29, 8;
	add.s64 	%rd17, %rd3, %rd16;
	ld.global.f64 	%fd15, [%rd17];
	cvt.rzi.s32.f64 	%r30, %fd15;
	mad.lo.s32 	%r31, %r9, 72, %r6;
	st.shared.u32 	[%r31+76], %r30;
$L__BB4_4:
	bar.sync 	0;
	setp.ge.s32 	%p3, %r3, %r9;
	setp.gt.s32 	%p4, %r2, %r8;
	or.pred  	%p5, %p4, %p3;
	@%p5 bra 	$L__BB4_6;
	ld.param.f64 	%fd42, [_Z9v4_kernelPdS_S_diiddddddd_param_3];
	ld.shared.u32 	%r32, [%r6+76];
	cvt.rn.f64.s32 	%fd16, %r32;
	ld.shared.u32 	%r33, [%r6+80];
	ld.shared.u32 	%r34, [%r6+72];
	add.s32 	%r35, %r34, %r33;
	shl.b32 	%r36, %r32, 2;
	sub.s32 	%r37, %r35, %r36;
	ld.shared.u32 	%r38, [%r6+148];
	add.s32 	%r39, %r37, %r38;
	ld.shared.u32 	%r40, [%r6+4];
	add.s32 	%r41, %r39, %r40;
	cvt.rn.f64.s32 	%fd17, %r41;
	fma.rn.f64 	%fd18, %fd42, %fd17, %fd16;
	cvt.rzi.s32.f64 	%r42, %fd18;
	st.shared.u32 	[%r5+76], %r42;
	bar.sync 	0;
	ld.shared.u32 	%r43, [%r5+76];
	cvt.rn.f64.s32 	%fd19, %r43;
	ld.shared.u32 	%r44, [%r7+76];
	cvt.rn.f64.s32 	%fd20, %r44;
	mul.f64 	%fd21, %fd2, %fd19;
	sub.f64 	%fd22, %fd19, %fd4;
	mul.f64 	%fd23, %fd21, %fd22;
	add.f64 	%fd24, %fd19, 0dBFF0000000000000;
	mul.f64 	%fd25, %fd24, %fd23;
	fma.rn.f64 	%fd26, %fd19, %fd20, %fd25;
	mul.f64 	%fd27, %fd3, %fd26;
	sub.f64 	%fd28, %fd19, %fd27;
	cvt.rzi.s32.f64 	%r45, %fd28;
	st.shared.u32 	[%r5+76], %r45;
	cvt.rn.f64.s32 	%fd29, %r45;
	mul.f64 	%fd30, %fd6, %fd20;
	add.f64 	%fd31, %fd7, %fd29;
	div.rn.f64 	%fd32, %fd30, %fd31;
	add.f64 	%fd33, %fd5, %fd32;
	mul.f64 	%fd34, %fd3, %fd33;
	neg.f64 	%fd35, %fd20;
	mul.f64 	%fd36, %fd2, %fd29;
	sub.f64 	%fd37, %fd29, %fd8;
	add.f64 	%fd38, %fd37, 0dBFF0000000000000;
	mul.f64 	%fd39, %fd36, %fd38;
	sub.f64 	%fd40, %fd35, %fd39;
	fma.rn.f64 	%fd41, %fd34, %fd40, %fd20;
	cvt.rzi.s32.f64 	%r46, %fd41;
	st.shared.u32 	[%r7+76], %r46;
$L__BB4_6:
	ret;

}


// ===== COMPILED SASS (sm_100) =====

	.target	sm_100

	.elftype	@"ET_EXEC"


//--------------------- .note.nv.tkinfo           --------------------------
	.section	.note.nv.tkinfo,"",@"SHT_NOTE"
	.sectionflags	@"SHF_NOTE_NV_TKINFO"
	.tkinfo
        /*0018*/ 	.word	0x00000002
        /*0030*/ 	.string	""
        /*0030*/ 	.string	"ptxas"
        /*0030*/ 	.string	"Cuda compilation tools, release 13.0, V13.0.88"
        /*0030*/ 	.string	"Build cuda_13.0.r13.0/compiler.36424714_0"
        /*0030*/ 	.string	"-arch sm_100 -m 64 "



//--------------------- .note.nv.cuinfo           --------------------------
	.section	.note.nv.cuinfo,"",@"SHT_NOTE"
	.sectionflags	@"SHF_NOTE_NV_CUINFO"
        /*0018*/ 	.short	0x0002
        /*001a*/ 	.short	0x0064
        /*001c*/ 	.short	0x0082
	.zero		2


//--------------------- .nv.info                  --------------------------
	.section	.nv.info,"",@"SHT_CUDA_INFO"
	.align	4


	//----- nvinfo : EIATTR_REGCOUNT
	.align		4
        /*0000*/ 	.byte	0x04, 0x2f
        /*0002*/ 	.short	(.L_1 - .L_0)
	.align		4
.L_0:
        /*0004*/ 	.word	index@(_Z6v1_PDEPdS_S_diiddddddd)
        /*0008*/ 	.word	0x00000011


	//----- nvinfo : EIATTR_FRAME_SIZE
	.align		4
.L_1:
        /*000c*/ 	.byte	0x04, 0x11
        /*000e*/ 	.short	(.L_3 - .L_2)
	.align		4
.L_2:
        /*0010*/ 	.word	index@(_Z6v1_PDEPdS_S_diiddddddd)
        /*0014*/ 	.word	0x00000000


	//----- nvinfo : EIATTR_REGCOUNT
	.align		4
.L_3:
        /*0018*/ 	.byte	0x04, 0x2f
        /*001a*/ 	.short	(.L_5 - .L_4)
	.align		4
.L_4:
        /*001c*/ 	.word	index@(_Z6v1_ODEPdS_S_diiddddddd)
        /*0020*/ 	.word	0x0000001d


	//----- nvinfo : EIATTR_FRAME_SIZE
	.align		4
.L_5:
        /*0024*/ 	.byte	0x04, 0x11
        /*0026*/ 	.short	(.L_7 - .L_6)
	.align		4
.L_6:
        /*0028*/ 	.word	index@($__internal_3_$__cuda_sm20_div_rn_f64_full)
        /*002c*/ 	.word	0x00000000


	//----- nvinfo : EIATTR_FRAME_SIZE
	.align		4
.L_7:
        /*0030*/ 	.byte	0x04, 0x11
        /*0032*/ 	.short	(.L_9 - .L_8)
	.align		4
.L_8:
        /*0034*/ 	.word	index@(_Z6v1_ODEPdS_S_diiddddddd)
        /*0038*/ 	.word	0x00000000


	//----- nvinfo : EIATTR_REGCOUNT
	.align		4
.L_9:
        /*003c*/ 	.byte	0x04, 0x2f
        /*003e*/ 	.short	(.L_11 - .L_10)
	.align		4
.L_10:
        /*0040*/ 	.word	index@(_Z9v2_kernelPdS_S_diiddddddd)
        /*0044*/ 	.word	0x0000001d


	//----- nvinfo : EIATTR_FRAME_SIZE
	.align		4
.L_11:
        /*0048*/ 	.byte	0x04, 0x11
        /*004a*/ 	.short	(.L_13 - .L_12)
	.align		4
.L_12:
        /*004c*/ 	.word	index@($__internal_2_$__cuda_sm20_div_rn_f64_full)
        /*0050*/ 	.word	0x00000000


	//----- nvinfo : EIATTR_FRAME_SIZE
	.align		4
.L_13:
        /*0054*/ 	.byte	0x04, 0x11
        /*0056*/ 	.short	(.L_15 - .L_14)
	.align		4
.L_14:
        /*0058*/ 	.word	index@(_Z9v2_kernelPdS_S_diiddddddd)
        /*005c*/ 	.word	0x00000000


	//----- nvinfo : EIATTR_REGCOUNT
	.align		4
.L_15:
        /*0060*/ 	.byte	0x04, 0x2f
        /*0062*/ 	.short	(.L_17 - .L_16)
	.align		4
.L_16:
        /*0064*/ 	.word	index@(_Z9v3_kernelPdS_S_diiddddddd)
        /*0068*/ 	.word	0x0000001d


	//----- nvinfo : EIATTR_FRAME_SIZE
	.align		4
.L_17:
        /*006c*/ 	.byte	0x04, 0x11
        /*006e*/ 	.short	(.L_19 - .L_18)
	.align		4
.L_18:
        /*0070*/ 	.word	index@($__internal_1_$__cuda_sm20_div_rn_f64_full)
        /*0074*/ 	.word	0x00000000


	//----- nvinfo : EIATTR_FRAME_SIZE
	.align		4
.L_19:
        /*0078*/ 	.byte	0x04, 0x11
        /*007a*/ 	.short	(.L_21 - .L_20)
	.align		4
.L_20:
        /*007c*/ 	.word	index@(_Z9v3_kernelPdS_S_diiddddddd)
        /*0080*/ 	.word	0x00000000


	//----- nvinfo : EIATTR_REGCOUNT
	.align		4
.L_21:
        /*0084*/ 	.byte	0x04, 0x2f
        /*0086*/ 	.short	(.L_23 - .L_22)
	.align		4
.L_22:
        /*0088*/ 	.word	index@(_Z9v4_kernelPdS_S_diiddddddd)
        /*008c*/ 	.word	0x0000001c


	//----- nvinfo : EIATTR_FRAME_SIZE
	.align		4
.L_23:
        /*0090*/ 	.byte	0x04, 0x11
        /*0092*/ 	.short	(.L_25 - .L_24)
	.align		4
.L_24:
        /*0094*/ 	.word	index@($__internal_0_$__cuda_sm20_div_rn_f64_full)
        /*0098*/ 	.word	0x00000000


	//----- nvinfo : EIATTR_FRAME_SIZE
	.align		4
.L_25:
        /*009c*/ 	.byte	0x04, 0x11
        /*009e*/ 	.short	(.L_27 - .L_26)
	.align		4
.L_26:
        /*00a0*/ 	.word	index@(_Z9v4_kernelPdS_S_diiddddddd)
        /*00a4*/ 	.word	0x00000000


	//----- nvinfo : EIATTR_MIN_STACK_SIZE
	.align		4
.L_27:
        /*00a8*/ 	.byte	0x04, 0x12
        /*00aa*/ 	.short	(.L_29 - .L_28)
	.align		4
.L_28:
        /*00ac*/ 	.word	index@(_Z9v4_kernelPdS_S_diiddddddd)
        /*00b0*/ 	.word	0x00000000


	//----- nvinfo : EIATTR_MIN_STACK_SIZE
	.align		4
.L_29:
        /*00b4*/ 	.byte	0x04, 0x12
        /*00b6*/ 	.short	(.L_31 - .L_30)
	.align		4
.L_30:
        /*00b8*/ 	.word	index@(_Z9v3_kernelPdS_S_diiddddddd)
        /*00bc*/ 	.word	0x00000000


	//----- nvinfo : EIATTR_MIN_STACK_SIZE
	.align		4
.L_31:
        /*00c0*/ 	.byte	0x04, 0x12
        /*00c2*/ 	.short	(.L_33 - .L_32)
	.align		4
.L_32:
        /*00c4*/ 	.word	index@(_Z9v2_kernelPdS_S_diiddddddd)
        /*00c8*/ 	.word	0x00000000


	//----- nvinfo : EIATTR_MIN_STACK_SIZE
	.align		4
.L_33:
        /*00cc*/ 	.byte	0x04, 0x12
        /*00ce*/ 	.short	(.L_35 - .L_34)
	.align		4
.L_34:
        /*00d0*/ 	.word	index@(_Z6v1_ODEPdS_S_diiddddddd)
        /*00d4*/ 	.word	0x00000000


	//----- nvinfo : EIATTR_MIN_STACK_SIZE
	.align		4
.L_35:
        /*00d8*/ 	.byte	0x04, 0x12
        /*00da*/ 	.short	(.L_37 - .L_36)
	.align		4
.L_36:
        /*00dc*/ 	.word	index@(_Z6v1_PDEPdS_S_diiddddddd)
        /*00e0*/ 	.word	0x00000000
.L_37:


//--------------------- .nv.compat                --------------------------
	.section	.nv.compat,"",@"SHT_CUDA_COMPAT_INFO"
	.align	4
        /*0000*/ 	.byte	0x02, 0x09, 0x00, 0x00, 0x02, 0x02, 0x01, 0x00, 0x02, 0x05, 0x05, 0x00, 0x03, 0x07, 0x01, 0x01
        /*0010*/ 	.byte	0x02, 0x03, 0x00, 0x00, 0x02, 0x06, 0x01, 0x00, 0x04, 0x0b, 0x08, 0x00, 0x01, 0x00, 0x00, 0x00
        /*0020*/ 	.byte	0x00, 0x00, 0x00, 0x00


//--------------------- .nv.info._Z9v4_kernelPdS_S_diiddddddd --------------------------
	.section	.nv.info._Z9v4_kernelPdS_S_diiddddddd,"",@"SHT_CUDA_INFO"
	.sectionflags	@""
	.align	4


	//----- nvinfo : EIATTR_CUDA_API_VERSION
	.align		4
        /*0000*/ 	.byte	0x04, 0x37
        /*0002*/ 	.short	(.L_39 - .L_38)
.L_38:
        /*0004*/ 	.word	0x00000082


	//----- nvinfo : EIATTR_KPARAM_INFO
	.align		4
.L_39:
        /*0008*/ 	.byte	0x04, 0x17
        /*000a*/ 	.short	(.L_41 - .L_40)
.L_40:
        /*000c*/ 	.word	0x00000000
        /*0010*/ 	.short	0x000c
        /*0012*/ 	.short	0x0058
        /*0014*/ 	.byte	0x00, 0xf0, 0x21, 0x00


	//----- nvinfo : EIATTR_KPARAM_INFO
	.align		4
.L_41:
        /*0018*/ 	.byte	0x04, 0x17
        /*001a*/ 	.short	(.L_43 - .L_42)
.L_42:
        /*001c*/ 	.word	0x00000000
        /*0020*/ 	.short	0x000b
        /*0022*/ 	.short	0x0050
        /*0024*/ 	.byte	0x00, 0xf0, 0x21, 0x00


	//----- nvinfo : EIATTR_KPARAM_INFO
	.align		4
.L_43:
        /*0028*/ 	.byte	0x04, 0x17
        /*002a*/ 	.short	(.L_45 - .L_44)
.L_44:
        /*002c*/ 	.word	0x00000000
        /*0030*/ 	.short	0x000a
        /*0032*/ 	.short	0x0048
        /*0034*/ 	.byte	0x00, 0xf0, 0x21, 0x00


	//----- nvinfo : EIATTR_KPARAM_INFO
	.align		4
.L_45:
        /*0038*/ 	.byte	0x04, 0x17
        /*003a*/ 	.short	(.L_47 - .L_46)
.L_46:
        /*003c*/ 	.word	0x00000000
        /*0040*/ 	.short	0x0009
        /*0042*/ 	.short	0x0040
        /*0044*/ 	.byte	0x00, 0xf0, 0x21, 0x00


	//----- nvinfo : EIATTR_KPARAM_INFO
	.align		4
.L_47:
        /*0048*/ 	.byte	0x04, 0x17
        /*004a*/ 	.short	(.L_49 - .L_48)
.L_48:
        /*004c*/ 	.word	0x00000000
        /*0050*/ 	.short	0x0008
        /*0052*/ 	.short	0x0038
        /*0054*/ 	.byte	0x00, 0xf0, 0x21, 0x00


	//----- nvinfo : EIATTR_KPARAM_INFO
	.align		4
.L_49:
        /*0058*/ 	.byte	0x04, 0x17
        /*005a*/ 	.short	(.L_51 - .L_50)
.L_50:
        /*005c*/ 	.word	0x00000000
        /*0060*/ 	.short	0x0007
        /*0062*/ 	.short	0x0030
        /*0064*/ 	.byte	0x00, 0xf0, 0x21, 0x00


	//----- nvinfo : EIATTR_KPARAM_INFO
	.align		4
.L_51:
        /*0068*/ 	.byte	0x04, 0x17
        /*006a*/ 	.short	(.L_53 - .L_52)
.L_52:
        /*006c*/ 	.word	0x00000000
        /*0070*/ 	.short	0x0006
        /*0072*/ 	.short	0x0028
        /*0074*/ 	.byte	0x00, 0xf0, 0x21, 0x00


	//----- nvinfo : EIATTR_KPARAM_INFO
	.align		4
.L_53:
        /*0078*/ 	.byte	0x04, 0x17
        /*007a*/ 	.short	(.L_55 - .L_54)
.L_54:
        /*007c*/ 	.word	0x00000000
        /*0080*/ 	.short	0x0005
        /*0082*/ 	.short	0x0024
        /*0084*/ 	.byte	0x00, 0xf0, 0x11, 0x00


	//----- nvinfo : EIATTR_KPARAM_INFO
	.align		4
.L_55:
        /*0088*/ 	.byte	0x04, 0x17
        /*008a*/ 	.short	(.L_57 - .L_56)
.L_56:
        /*008c*/ 	.word	0x00000000
        /*0090*/ 	.short	0x0004
        /*0092*/ 	.short	0x0020
        /*0094*/ 	.byte	0x00, 0xf0, 0x11, 0x00


	//----- nvinfo : EIATTR_KPARAM_INFO
	.align		4
.L_57:
        /*0098*/ 	.byte	0x04, 0x17
        /*009a*/ 	.short	(.L_59 - .L_58)
.L_58:
        /*009c*/ 	.word	0x00000000
        /*00a0*/ 	.short	0x0003
        /*00a2*/ 	.short	0x0018
        /*00a4*/ 	.byte	0x00, 0xf0, 0x21, 0x00


	//----- nvinfo : EIATTR_KPARAM_INFO
	.align		4
.L_59:
        /*00a8*/ 	.byte	0x04, 0x17
        /*00aa*/ 	.short	(.L_61 - .L_60)
.L_60:
        /*00ac*/ 	.word	0x00000000
        /*00b0*/ 	.short	0x0002
        /*00b2*/ 	.short	0x0010
        /*00b4*/ 	.byte	0x00, 0xf5, 0x21, 0x00


	//----- nvinfo : EIATTR_KPARAM_INFO
	.align		4
.L_61:
        /*00b8*/ 	.byte	0x04, 0x17
        /*00ba*/ 	.short	(.L_63 - .L_62)
.L_62:
        /*00bc*/ 	.word	0x00000000
        /*00c0*/ 	.short	0x0001
        /*00c2*/ 	.short	0x0008
        /*00c4*/ 	.byte	0x00, 0xf5, 0x21, 0x00


	//----- nvinfo : EIATTR_KPARAM_INFO
	.align		4
.L_63:
        /*00c8*/ 	.byte	0x04, 0x17
        /*00ca*/ 	.short	(.L_65 - .L_64)
.L_64:
        /*00cc*/ 	.word	0x00000000
        /*00d0*/ 	.short	0x0000
        /*00d2*/ 	.short	0x0000
        /*00d4*/ 	.byte	0x00, 0xf5, 0x21, 0x00


	//----- nvinfo : EIATTR_SPARSE_MMA_MASK
	.align		4
.L_65:
        /*00d8*/ 	.byte	0x03, 0x50
        /*00da*/ 	.short	0x0000


	//----- nvinfo : EIATTR_MAXREG_COUNT
	.align		4
        /*00dc*/ 	.byte	0x03, 0x1b
        /*00de*/ 	.short	0x00ff


	//----- nvinfo : EIATTR_NUM_BARRIERS
	.align		4
        /*00e0*/ 	.byte	0x02, 0x4c
        /*00e2*/ 	.byte	0x01
	.zero		1


	//----- nvinfo : EIATTR_MERCURY_ISA_VERSION
	.align		4
        /*00e4*/ 	.byte	0x03, 0x5f
        /*00e6*/ 	.short	0x0101


	//----- nvinfo : EIATTR_VRC_CTA_INIT_COUNT
	.align		4
        /*00e8*/ 	.byte	0x02, 0x4a
	.zero		1
	.zero		1


	//----- nvinfo : EIATTR_EXIT_INSTR_OFFSETS
	.align		4
        /*00ec*/ 	.byte	0x04, 0x1c
        /*00ee*/ 	.short	(.L_67 - .L_66)


	//   ....[0]....
.L_66:
        /*00f0*/ 	.word	0x00000440


	//   ....[1]....
        /*00f4*/ 	.word	0x00000870


	//----- nvinfo : EIATTR_CRS_STACK_SIZE
	.align		4
.L_67:
        /*00f8*/ 	.byte	0x04, 0x1e
        /*00fa*/ 	.short	(.L_69 - .L_68)
.L_68:
        /*00fc*/ 	.word	0x00000000


	//----- nvinfo : EIATTR_CBANK_PARAM_SIZE
	.align		4
.L_69:
        /*0100*/ 	.byte	0x03, 0x19
        /*0102*/ 	.short	0x0060


	//----- nvinfo : EIATTR_PARAM_CBANK
	.align		4
        /*0104*/ 	.byte	0x04, 0x0a
        /*0106*/ 	.short	(.L_71 - .L_70)
	.align		4
.L_70:
        /*0108*/ 	.word	index@(.nv.constant0._Z9v4_kernelPdS_S_diiddddddd)
        /*010c*/ 	.short	0x0380
        /*010e*/ 	.short	0x0060


	//----- nvinfo : EIATTR_SW_WAR
	.align		4
.L_71:
        /*0110*/ 	.byte	0x04, 0x36
        /*0112*/ 	.short	(.L_73 - .L_72)
.L_72:
        /*0114*/ 	.word	0x00000008
.L_73:


//--------------------- .nv.info._Z9v3_kernelPdS_S_diiddddddd --------------------------
	.section	.nv.info._Z9v3_kernelPdS_S_diiddddddd,"",@"SHT_CUDA_INFO"
	.sectionflags	@""
	.align	4


	//----- nvinfo : EIATTR_CUDA_API_VERSION
	.align		4
        /*0000*/ 	.byte	0x04, 0x37
        /*0002*/ 	.short	(.L_75 - .L_74)
.L_74:
        /*0004*/ 	.word	0x00000082


	//----- nvinfo : EIATTR_KPARAM_INFO
	.align		4
.L_75:
        /*0008*/ 	.byte	0x04, 0x17
        /*000a*/ 	.short	(.L_77 - .L_76)
.L_76:
        /*000c*/ 	.word	0x00000000
        /*0010*/ 	.short	0x000c
        /*0012*/ 	.short	0x0058
        /*0014*/ 	.byte	0x00, 0xf0, 0x21, 0x00


	//----- nvinfo : EIATTR_KPARAM_INFO
	.align		4
.L_77:
        /*0018*/ 	.byte	0x04, 0x17
        /*001a*/ 	.short	(.L_79 - .L_78)
.L_78:
        /*001c*/ 	.word	0x00000000
        /*0020*/ 	.short	0x000b
        /*0022*/ 	.short	0x0050
        /*0024*/ 	.byte	0x00, 0xf0, 0x21, 0x00


	//----- nvinfo : EIATTR_KPARAM_INFO
	.align		4
.L_79:
        /*0028*/ 	.byte	0x04, 0x17
        /*002a*/ 	.short	(.L_81 - .L_80)
.L_80:
        /*002c*/ 	.word	0x00000000
        /*0030*/ 	.short	0x000a
        /*0032*/ 	.short	0x0048
        /*0034*/ 	.byte	0x00, 0xf0, 0x21, 0x00


	//----- nvinfo : EIATTR_KPARAM_INFO
	.align		4
.L_81:
        /*0038*/ 	.byte	0x04, 0x17
        /*003a*/ 	.short	(.L_83 - .L_82)
.L_82:
        /*003c*/ 	.word	0x00000000
        /*0040*/ 	.short	0x0009
        /*0042*/ 	.short	0x0040
        /*0044*/ 	.byte	0x00, 0xf0, 0x21, 0x00


	//----- nvinfo : EIATTR_KPARAM_INFO
	.align		4
.L_83:
        /*0048*/ 	.byte	0x04, 0x17
        /*004a*/ 	.short	(.L_85 - .L_84)
.L_84:
        /*004c*/ 	.word	0x00000000
        /*0050*/ 	.short	0x0008
        /*0052*/ 	.short	0x0038
        /*0054*/ 	.byte	0x00, 0xf0, 0x21, 0x00


	//----- nvinfo : EIATTR_KPARAM_INFO
	.align		4
.L_85:
        /*0058*/ 	.byte	0x04, 0x17
        /*005a*/ 	.short	(.L_87 - .L_86)
.L_86:
        /*005c*/ 	.word	0x00000000
        /*0060*/ 	.short	0x0007
        /*0062*/ 	.short	0x0030
        /*0064*/ 	.byte	0x00, 0xf0, 0x21, 0x00


	//----- nvinfo : EIATTR_KPARAM_INFO
	.align		4
.L_87:
        /*0068*/ 	.byte	0x04, 0x17
        /*006a*/ 	.short	(.L_89 - .L_88)
.L_88:
        /*006c*/ 	.word	0x00000000
        /*0070*/ 	.short	0x0006
        /*0072*/ 	.short	0x0028
        /*0074*/ 	.byte	0x00, 0xf0, 0x21, 0x00


	//----- nvinfo : EIATTR_KPARAM_INFO
	.align		4
.L_89:
        /*0078*/ 	.byte	0x04, 0x17
        /*007a*/ 	.short	(.L_91 - .L_90)
.L_90:
        /*007c*/ 	.word	0x00000000
        /*0080*/ 	.short	0x0005
        /*0082*/ 	.short	0x0024
        /*0084*/ 	.byte	0x00, 0xf0, 0x11, 0x00


	//----- nvinfo : EIATTR_KPARAM_INFO
	.align		4
.L_91:
        /*0088*/ 	.byte	0x04, 0x17
        /*008a*/ 	.short	(.L_93 - .L_92)
.L_92:
        /*008c*/ 	.word	0x00000000
        /*0090*/ 	.short	0x0004
        /*0092*/ 	.short	0x0020
        /*0094*/ 	.byte	0x00, 0xf0, 0x11, 0x00


	//----- nvinfo : EIATTR_KPARAM_INFO
	.align		4
.L_93:
        /*0098*/ 	.byte	0x04, 0x17
        /*009a*/ 	.short	(.L_95 - .L_94)
.L_94:
        /*009c*/ 	.word	0x00000000
        /*00a0*/ 	.short	0x0003
        /*00a2*/ 	.short	0x0018
        /*00a4*/ 	.byte	0x00, 0xf0, 0x21, 0x00


	//----- nvinfo : EIATTR_KPARAM_INFO
	.align		4
.L_95:
        /*00a8*/ 	.byte	0x04, 0x17
        /*00aa*/ 	.short	(.L_97 - .L_96)
.L_96:
        /*00ac*/ 	.word	0x00000000
        /*00b0*/ 	.short	0x0002
        /*00b2*/ 	.short	0x0010
        /*00b4*/ 	.byte	0x00, 0xf5, 0x21, 0x00


	//----- nvinfo : EIATTR_KPARAM_INFO
	.align		4
.L_97:
        /*00b8*/ 	.byte	0x04, 0x17
        /*00ba*/ 	.short	(.L_99 - .L_98)
.L_98:
        /*00bc*/ 	.word	0x00000000
        /*00c0*/ 	.short	0x0001
        /*00c2*/ 	.short	0x0008
        /*00c4*/ 	.byte	0x00, 0xf5, 0x21, 0x00


	//----- nvinfo : EIATTR_KPARAM_INFO
	.align		4
.L_99:
        /*00c8*/ 	.byte	0x04, 0x17
        /*00ca*/ 	.short	(.L_101 - .L_100)
.L_100:
        /*00cc*/ 	.word	0x00000000
        /*00d0*/ 	.short	0x0000
        /*00d2*/ 	.short	0x0000
        /*00d4*/ 	.byte	0x00, 0xf5, 0x21, 0x00


	//----- nvinfo : EIATTR_SPARSE_MMA_MASK
	.align		4
.L_101:
        /*00d8*/ 	.byte	0x03, 0x50
        /*00da*/ 	.short	0x0000


	//----- nvinfo : EIATTR_MAXREG_COUNT
	.align		4
        /*00dc*/ 	.byte	0x03, 0x1b
        /*00de*/ 	.short	0x00ff


	//----- nvinfo : EIATTR_NUM_BARRIERS
	.align		4
        /*00e0*/ 	.byte	0x02, 0x4c
        /*00e2*/ 	.byte	0x01
	.zero		1


	//----- nvinfo : EIATTR_MERCURY_ISA_VERSION
	.align		4
        /*00e4*/ 	.byte	0x03, 0x5f
        /*00e6*/ 	.short	0x0101


	//----- nvinfo : EIATTR_VRC_CTA_INIT_COUNT
	.align		4
        /*00e8*/ 	.byte	0x02, 0x4a
	.zero		1
	.zero		1


	//----- nvinfo : EIATTR_EXIT_INSTR_OFFSETS
	.align		4
        /*00ec*/ 	.byte	0x04, 0x1c
        /*00ee*/ 	.short	(.L_103 - .L_102)


	//   ....[0]....
.L_102:
        /*00f0*/ 	.word	0x000000d0


	//   ....[1]....
        /*00f4*/ 	.word	0x000005c0


	//----- nvinfo : EIATTR_CRS_STACK_SIZE
	.align		4
.L_103:
        /*00f8*/ 	.byte	0x04, 0x1e
        /*00fa*/ 	.short	(.L_105 - .L_104)
.L_104:
        /*00fc*/ 	.word	0x00000000


	//----- nvinfo : EIATTR_CBANK_PARAM_SIZE
	.align		4
.L_105:
        /*0100*/ 	.byte	0x03, 0x19
        /*0102*/ 	.short	0x0060


	//----- nvinfo : EIATTR_PARAM_CBANK
	.align		4
        /*0104*/ 	.byte	0x04, 0x0a
        /*0106*/ 	.short	(.L_107 - .L_106)
	.align		4
.L_106:
        /*0108*/ 	.word	index@(.nv.constant0._Z9v3_kernelPdS_S_diiddddddd)
        /*010c*/ 	.short	0x0380
        /*010e*/ 	.short	0x0060


	//----- nvinfo : EIATTR_SW_WAR
	.align		4
.L_107:
        /*0110*/ 	.byte	0x04, 0x36
        /*0112*/ 	.short	(.L_109 - .L_108)
.L_108:
        /*0114*/ 	.word	0x00000008
.L_109:


//--------------------- .nv.info._Z9v2_kernelPdS_S_diiddddddd --------------------------
	.section	.nv.info._Z9v2_kernelPdS_S_diiddddddd,"",@"SHT_CUDA_INFO"
	.sectionflags	@""
	.align	4


	//----- nvinfo : EIATTR_CUDA_API_VERSION
	.align		4
        /*0000*/ 	.byte	0x04, 0x37
        /*0002*/ 	.short	(.L_111 - .L_110)
.L_110:
        /*0004*/ 	.word	0x00000082


	//----- nvinfo : EIATTR_KPARAM_INFO
	.align		4
.L_111:
        /*0008*/ 	.byte	0x04, 0x17
        /*000a*/ 	.short	(.L_113 - .L_112)
.L_112:
        /*000c*/ 	.word	0x00000000
        /*0010*/ 	.short	0x000c
        /*0012*/ 	.short	0x0058
        /*0014*/ 	.byte	0x00, 0xf0, 0x21, 0x00


	//----- nvinfo : EIATTR_KPARAM_INFO
	.align		4
.L_113:
        /*0018*/ 	.byte	0x04, 0x17
        /*001a*/ 	.short	(.L_115 - .L_114)
.L_114:
        /*001c*/ 	.word	0x00000000
        /*0020*/ 	.short	0x000b
        /*0022*/ 	.short	0x0050
        /*0024*/ 	.byte	0x00, 0xf0, 0x21, 0x00


	//----- nvinfo : EIATTR_KPARAM_INFO
	.align		4
.L_115:
        /*0028*/ 	.byte	0x04, 0x17
        /*002a*/ 	.short	(.L_117 - .L_116)
.L_116:
        /*002c*/ 	.word	0x00000000
        /*0030*/ 	.short	0x000a
        /*0032*/ 	.short	0x0048
        /*0034*/ 	.byte	0x00, 0xf0, 0x21, 0x00


	//----- nvinfo : EIATTR_KPARAM_INFO
	.align		4
.L_117:
        /*0038*/ 	.byte	0x04, 0x17
        /*003a*/ 	.short	(.L_119 - .L_118)
.L_118:
        /*003c*/ 	.word	0x00000000
        /*0040*/ 	.short	0x0009
        /*0042*/ 	.short	0x0040
        /*0044*/ 	.byte	0x00, 0xf0, 0x21, 0x00


	//----- nvinfo : EIATTR_KPARAM_INFO
	.align		4
.L_119:
        /*0048*/ 	.byte	0x04, 0x17
        /*004a*/ 	.short	(.L_121 - .L_120)
.L_120:
        /*004c*/ 	.word	0x00000000
        /*0050*/ 	.short	0x0008
        /*0052*/ 	.short	0x0038
        /*0054*/ 	.byte	0x00, 0xf0, 0x21, 0x00


	//----- nvinfo : EIATTR_KPARAM_INFO
	.align		4
.L_121:
        /*0058*/ 	.byte	0x04, 0x17
        /*005a*/ 	.short	(.L_123 - .L_122)
.L_122:
        /*005c*/ 	.word	0x00000000
        /*0060*/ 	.short	0x0007
        /*0062*/ 	.short	0x0030
        /*0064*/ 	.byte	0x00, 0xf0, 0x21, 0x00


	//----- nvinfo : EIATTR_KPARAM_INFO
	.align		4
.L_123:
        /*0068*/ 	.byte	0x04, 0x17
        /*006a*/ 	.short	(.L_125 - .L_124)
.L_124:
        /*006c*/ 	.word	0x00000000
        /*0070*/ 	.short	0x0006
        /*0072*/ 	.short	0x0028
        /*0074*/ 	.byte	0x00, 0xf0, 0x21, 0x00


	//----- nvinfo : EIATTR_KPARAM_INFO
	.align		4
.L_125:
        /*0078*/ 	.byte	0x04, 0x17
        /*007a*/ 	.short	(.L_127 - .L_126)
.L_126:
        /*007c*/ 	.word	0x00000000
        /*0080*/ 	.short	0x0005
        /*0082*/ 	.short	0x0024
        /*0084*/ 	.byte	0x00, 0xf0, 0x11, 0x00


	//----- nvinfo : EIATTR_KPARAM_INFO
	.align		4
.L_127:
        /*0088*/ 	.byte	0x04, 0x17
        /*008a*/ 	.short	(.L_129 - .L_128)
.L_128:
        /*008c*/ 	.word	0x00000000
        /*0090*/ 	.short	0x0004
        /*0092*/ 	.short	0x0020
        /*0094*/ 	.byte	0x00, 0xf0, 0x11, 0x00


	//----- nvinfo : EIATTR_KPARAM_INFO
	.align		4
.L_129:
        /*0098*/ 	.byte	0x04, 0x17
        /*009a*/ 	.short	(.L_131 - .L_130)
.L_130:
        /*009c*/ 	.word	0x00000000
        /*00a0*/ 	.short	0x0003
        /*00a2*/ 	.short	0x0018
        /*00a4*/ 	.byte	0x00, 0xf0, 0x21, 0x00


	//----- nvinfo : EIATTR_KPARAM_INFO
	.align		4
.L_131:
        /*00a8*/ 	.byte	0x04, 0x17
        /*00aa*/ 	.short	(.L_133 - .L_132)
.L_132:
        /*00ac*/ 	.word	0x00000000
        /*00b0*/ 	.short	0x0002
        /*00b2*/ 	.short	0x0010
        /*00b4*/ 	.byte	0x00, 0xf5, 0x21, 0x00


	//----- nvinfo : EIATTR_KPARAM_INFO
	.align		4
.L_133:
        /*00b8*/ 	.byte	0x04, 0x17
        /*00ba*/ 	.short	(.L_135 - .L_134)
.L_134:
        /*00bc*/ 	.word	0x00000000
        /*00c0*/ 	.short	0x0001
        /*00c2*/ 	.short	0x0008
        /*00c4*/ 	.byte	0x00, 0xf5, 0x21, 0x00


	//----- nvinfo : EIATTR_KPARAM_INFO
	.align		4
.L_135:
        /*00c8*/ 	.byte	0x04, 0x17
        /*00ca*/ 	.short	(.L_137 - .L_136)
.L_136:
        /*00cc*/ 	.word	0x00000000
        /*00d0*/ 	.short	0x0000
        /*00d2*/ 	.short	0x0000
        /*00d4*/ 	.byte	0x00, 0xf5, 0x21, 0x00


	//----- nvinfo : EIATTR_SPARSE_MMA_MASK
	.align		4
.L_137:
        /*00d8*/ 	.byte	0x03, 0x50
        /*00da*/ 	.short	0x0000


	//----- nvinfo : EIATTR_MAXREG_COUNT
	.align		4
        /*00dc*/ 	.byte	0x03, 0x1b
        /*00de*/ 	.short	0x00ff


	//----- nvinfo : EIATTR_NUM_BARRIERS
	.align		4
        /*00e0*/ 	.byte	0x02, 0x4c
        /*00e2*/ 	.byte	0x01
	.zero		1


	//----- nvinfo : EIATTR_MERCURY_ISA_VERSION
	.align		4
        /*00e4*/ 	.byte	0x03, 0x5f
        /*00e6*/ 	.short	0x0101


	//----- nvinfo : EIATTR_VRC_CTA_INIT_COUNT
	.align		4
        /*00e8*/ 	.byte	0x02, 0x4a
	.zero		1
	.zero		1


	//----- nvinfo : EIATTR_EXIT_INSTR_OFFSETS
	.align		4
        /*00ec*/ 	.byte	0x04, 0x1c
        /*00ee*/ 	.short	(.L_139 - .L_138)


	//   ....[0]....
.L_138:
        /*00f0*/ 	.word	0x000000d0


	//   ....[1]....
        /*00f4*/ 	.word	0x000005d0


	//----- nvinfo : EIATTR_CRS_STACK_SIZE
	.align		4
.L_139:
        /*00f8*/ 	.byte	0x04, 0x1e
        /*00fa*/ 	.short	(.L_141 - .L_140)
.L_140:
        /*00fc*/ 	.word	0x00000000


	//----- nvinfo : EIATTR_CBANK_PARAM_SIZE
	.align		4
.L_141:
        /*0100*/ 	.byte	0x03, 0x19
        /*0102*/ 	.short	0x0060


	//----- nvinfo : EIATTR_PARAM_CBANK
	.align		4
        /*0104*/ 	.byte	0x04, 0x0a
        /*0106*/ 	.short	(.L_143 - .L_142)
	.align		4
.L_142:
        /*0108*/ 	.word	index@(.nv.constant0._Z9v2_kernelPdS_S_diiddddddd)
        /*010c*/ 	.short	0x0380
        /*010e*/ 	.short	0x0060


	//----- nvinfo : EIATTR_SW_WAR
	.align		4
.L_143:
        /*0110*/ 	.byte	0x04, 0x36
        /*0112*/ 	.short	(.L_145 - .L_144)
.L_144:
        /*0114*/ 	.word	0x00000008
.L_145:


//--------------------- .nv.info._Z6v1_ODEPdS_S_diiddddddd --------------------------
	.section	.nv.info._Z6v1_ODEPdS_S_diiddddddd,"",@"SHT_CUDA_INFO"
	.sectionflags	@""
	.align	4


	//----- nvinfo : EIATTR_CUDA_API_VERSION
	.align		4
        /*0000*/ 	.byte	0x04, 0x37
        /*0002*/ 	.short	(.L_147 - .L_146)
.L_146:
        /*0004*/ 	.word	0x00000082


	//----- nvinfo : EIATTR_KPARAM_INFO
	.align		4
.L_147:
        /*0008*/ 	.byte	0x04, 0x17
        /*000a*/ 	.short	(.L_149 - .L_148)
.L_148:
        /*000c*/ 	.word	0x00000000
        /*0010*/ 	.short	0x000c
        /*0012*/ 	.short	0x0058
        /*0014*/ 	.byte	0x00, 0xf0, 0x21, 0x00


	//----- nvinfo : EIATTR_KPARAM_INFO
	.align		4
.L_149:
        /*0018*/ 	.byte	0x04, 0x17
        /*001a*/ 	.short	(.L_151 - .L_150)
.L_150:
        /*001c*/ 	.word	0x00000000
        /*0020*/ 	.short	0x000b
        /*0022*/ 	.short	0x0050
        /*0024*/ 	.byte	0x00, 0xf0, 0x21, 0x00


	//----- nvinfo : EIATTR_KPARAM_INFO
	.align		4
.L_151:
        /*0028*/ 	.byte	0x04, 0x17
        /*002a*/ 	.short	(.L_153 - .L_152)
.L_152:
        /*002c*/ 	.word	0x00000000
        /*0030*/ 	.short	0x000a
        /*0032*/ 	.short	0x0048
        /*0034*/ 	.byte	0x00, 0xf0, 0x21, 0x00


	//----- nvinfo : EIATTR_KPARAM_INFO
	.align		4
.L_153:
        /*0038*/ 	.byte	0x04, 0x17
        /*003a*/ 	.short	(.L_155 - .L_154)
.L_154:
        /*003c*/ 	.word	0x00000000
        /*0040*/ 	.short	0x0009
        /*0042*/ 	.short	0x0040
        /*0044*/ 	.byte	0x00, 0xf0, 0x21, 0x00


	//----- nvinfo : EIATTR_KPARAM_INFO
	.align		4
.L_155:
        /*0048*/ 	.byte	0x04, 0x17
        /*004a*/ 	.short	(.L_157 - .L_156)
.L_156:
        /*004c*/ 	.word	0x00000000
        /*0050*/ 	.short	0x0008
        /*0052*/ 	.short	0x0038
        /*0054*/ 	.byte	0x00, 0xf0, 0x21, 0x00


	//----- nvinfo : EIATTR_KPARAM_INFO
	.align		4
.L_157:
        /*0058*/ 	.byte	0x04, 0x17
        /*005a*/ 	.short	(.L_159 - .L_158)
.L_158:
        /*005c*/ 	.word	0x00000000
        /*0060*/ 	.short	0x0007
        /*0062*/ 	.short	0x0030
        /*0064*/ 	.byte	0x00, 0xf0, 0x21, 0x00


	//----- nvinfo : EIATTR_KPARAM_INFO
	.align		4
.L_159:
        /*0068*/ 	.byte	0x04, 0x17
        /*006a*/ 	.short	(.L_161 - .L_160)
.L_160:
        /*006c*/ 	.word	0x00000000
        /*0070*/ 	.short	0x0006
        /*0072*/ 	.short	0x0028
        /*0074*/ 	.byte	0x00, 0xf0, 0x21, 0x00


	//----- nvinfo : EIATTR_KPARAM_INFO
	.align		4
.L_161:
        /*0078*/ 	.byte	0x04, 0x17
        /*007a*/ 	.short	(.L_163 - .L_162)
.L_162:
        /*007c*/ 	.word	0x00000000
        /*0080*/ 	.short	0x0005
        /*0082*/ 	.short	0x0024
        /*0084*/ 	.byte	0x00, 0xf0, 0x11, 0x00


	//----- nvinfo : EIATTR_KPARAM_INFO
	.align		4
.L_163:
        /*0088*/ 	.byte	0x04, 0x17
        /*008a*/ 	.short	(.L_165 - .L_164)
.L_164:
        /*008c*/ 	.word	0x00000000
        /*0090*/ 	.short	0x0004
        /*0092*/ 	.short	0x0020
        /*0094*/ 	.byte	0x00, 0xf0, 0x11, 0x00


	//----- nvinfo : EIATTR_KPARAM_INFO
	.align		4
.L_165:
        /*0098*/ 	.byte	0x04, 0x17
        /*009a*/ 	.short	(.L_167 - .L_166)
.L_166:
        /*009c*/ 	.word	0x00000000
        /*00a0*/ 	.short	0x0003
        /*00a2*/ 	.short	0x0018
        /*00a4*/ 	.byte	0x00, 0xf0, 0x21, 0x00


	//----- nvinfo : EIATTR_KPARAM_INFO
	.align		4
.L_167:
        /*00a8*/ 	.byte	0x04, 0x17
        /*00aa*/ 	.short	(.L_169 - .L_168)
.L_168:
        /*00ac*/ 	.word	0x00000000
        /*00b0*/ 	.short	0x0002
        /*00b2*/ 	.short	0x0010
        /*00b4*/ 	.byte	0x00, 0xf5, 0x21, 0x00


	//----- nvinfo : EIATTR_KPARAM_INFO
	.align		4
.L_169:
        /*00b8*/ 	.byte	0x04, 0x17
        /*00ba*/ 	.short	(.L_171 - .L_170)
.L_170:
        /*00bc*/ 	.word	0x00000000
        /*00c0*/ 	.short	0x0001
        /*00c2*/ 	.short	0x0008
        /*00c4*/ 	.byte	0x00, 0xf5, 0x21, 0x00


	//----- nvinfo : EIATTR_KPARAM_INFO
	.align		4
.L_171:
        /*00c8*/ 	.byte	0x04, 0x17
        /*00ca*/ 	.short	(.L_173 - .L_172)
.L_172:
        /*00cc*/ 	.word	0x00000000
        /*00d0*/ 	.short	0x0000
        /*00d2*/ 	.short	0x0000
        /*00d4*/ 	.byte	0x00, 0xf5, 0x21, 0x00


	//----- nvinfo : EIATTR_SPARSE_MMA_MASK
	.align		4
.L_173:
        /*00d8*/ 	.byte	0x03, 0x50
        /*00da*/ 	.short	0x0000


	//----- nvinfo : EIATTR_MAXREG_COUNT
	.align		4
        /*00dc*/ 	.byte	0x03, 0x1b
        /*00de*/ 	.short	0x00ff


	//----- nvinfo : EIATTR_MERCURY_ISA_VERSION
	.align		4
        /*00e0*/ 	.byte	0x03, 0x5f
        /*00e2*/ 	.short	0x0101


	//----- nvinfo : EIATTR_VRC_CTA_INIT_COUNT
	.align		4
        /*00e4*/ 	.byte	0x02, 0x4a
	.zero		1
	.zero		1


	//----- nvinfo : EIATTR_EXIT_INSTR_OFFSETS
	.align		4
        /*00e8*/ 	.byte	0x04, 0x1c
        /*00ea*/ 	.short	(.L_175 - .L_174)


	//   ....[0]....
.L_174:
        /*00ec*/ 	.word	0x000000d0


	//   ....[1]....
        /*00f0*/ 	.word	0x00000470


	//----- nvinfo : EIATTR_CRS_STACK_SIZE
	.align		4
.L_175:
        /*00f4*/ 	.byte	0x04, 0x1e
        /*00f6*/ 	.short	(.L_177 - .L_176)
.L_176:
        /*00f8*/ 	.word	0x00000000


	//----- nvinfo : EIATTR_CBANK_PARAM_SIZE
	.align		4
.L_177:
        /*00fc*/ 	.byte	0x03, 0x19
        /*00fe*/ 	.short	0x0060


	//----- nvinfo : EIATTR_PARAM_CBANK
	.align		4
        /*0100*/ 	.byte	0x04, 0x0a
        /*0102*/ 	.short	(.L_179 - .L_178)
	.align		4
.L_178:
        /*0104*/ 	.word	index@(.nv.constant0._Z6v1_ODEPdS_S_diiddddddd)
        /*0108*/ 	.short	0x0380
        /*010a*/ 	.short	0x0060


	//----- nvinfo : EIATTR_SW_WAR
	.align		4
.L_179:
        /*010c*/ 	.byte	0x04, 0x36
        /*010e*/ 	.short	(.L_181 - .L_180)
.L_180:
        /*0110*/ 	.word	0x00000008
.L_181:


//--------------------- .nv.info._Z6v1_PDEPdS_S_diiddddddd --------------------------
	.section	.nv.info._Z6v1_PDEPdS_S_diiddddddd,"",@"SHT_CUDA_INFO"
	.sectionflags	@""
	.align	4


	//----- nvinfo : EIATTR_CUDA_API_VERSION
	.align		4
        /*0000*/ 	.byte	0x04, 0x37
        /*0002*/ 	.short	(.L_183 - .L_182)
.L_182:
        /*0004*/ 	.word	0x00000082


	//----- nvinfo : EIATTR_KPARAM_INFO
	.align		4
.L_183:
        /*0008*/ 	.byte	0x04, 0x17
        /*000a*/ 	.short	(.L_185 - .L_184)
.L_184:
        /*000c*/ 	.word	0x00000000
        /*0010*/ 	.short	0x000c
        /*0012*/ 	.short	0x0058
        /*0014*/ 	.byte	0x00, 0xf0, 0x21, 0x00


	//----- nvinfo : EIATTR_KPARAM_INFO
	.align		4
.L_185:
        /*0018*/ 	.byte	0x04, 0x17
        /*001a*/ 	.short	(.L_187 - .L_186)
.L_186:
        /*001c*/ 	.word	0x00000000
        /*0020*/ 	.short	0x000b
        /*0022*/ 	.short	0x0050
        /*0024*/ 	.byte	0x00, 0xf0, 0x21, 0x00


	//----- nvinfo : EIATTR_KPARAM_INFO
	.align		4
.L_187:
        /*0028*/ 	.byte	0x04, 0x17
        /*002a*/ 	.short	(.L_189 - .L_188)
.L_188:
        /*002c*/ 	.word	0x00000000
        /*0030*/ 	.short	0x000a
        /*0032*/ 	.short	0x0048
        /*0034*/ 	.byte	0x00, 0xf0, 0x21, 0x00


	//----- nvinfo : EIATTR_KPARAM_INFO
	.align		4
.L_189:
        /*0038*/ 	.byte	0x04, 0x17
        /*003a*/ 	.short	(.L_191 - .L_190)
.L_190:
        /*003c*/ 	.word	0x00000000
        /*0040*/ 	.short	0x0009
        /*0042*/ 	.short	0x0040
        /*0044*/ 	.byte	0x00, 0xf0, 0x21, 0x00


	//----- nvinfo : EIATTR_KPARAM_INFO
	.align		4
.L_191:
        /*0048*/ 	.byte	0x04, 0x17
        /*004a*/ 	.short	(.L_193 - .L_192)
.L_192:
        /*004c*/ 	.word	0x00000000
        /*0050*/ 	.short	0x0008
        /*0052*/ 	.short	0x0038
        /*0054*/ 	.byte	0x00, 0xf0, 0x21, 0x00


	//----- nvinfo : EIATTR_KPARAM_INFO
	.align		4
.L_193:
        /*0058*/ 	.byte	0x04, 0x17
        /*005a*/ 	.short	(.L_195 - .L_194)
.L_194:
        /*005c*/ 	.word	0x00000000
        /*0060*/ 	.short	0x0007
        /*0062*/ 	.short	0x0030
        /*0064*/ 	.byte	0x00, 0xf0, 0x21, 0x00


	//----- nvinfo : EIATTR_KPARAM_INFO
	.align		4
.L_195:
        /*0068*/ 	.byte	0x04, 0x17
        /*006a*/ 	.short	(.L_197 - .L_196)
.L_196:
        /*006c*/ 	.word	0x00000000
        /*0070*/ 	.short	0x0006
        /*0072*/ 	.short	0x0028
        /*0074*/ 	.byte	0x00, 0xf0, 0x21, 0x00


	//----- nvinfo : EIATTR_KPARAM_INFO
	.align		4
.L_197:
        /*0078*/ 	.byte	0x04, 0x17
        /*007a*/ 	.short	(.L_199 - .L_198)
.L_198:
        /*007c*/ 	.word	0x00000000
        /*0080*/ 	.short	0x0005
        /*0082*/ 	.short	0x0024
        /*0084*/ 	.byte	0x00, 0xf0, 0x11, 0x00


	//----- nvinfo : EIATTR_KPARAM_INFO
	.align		4
.L_199:
        /*0088*/ 	.byte	0x04, 0x17
        /*008a*/ 	.short	(.L_201 - .L_200)
.L_200:
        /*008c*/ 	.word	0x00000000
        /*0090*/ 	.short	0x0004
        /*0092*/ 	.short	0x0020
        /*0094*/ 	.byte	0x00, 0xf0, 0x11, 0x00


	//----- nvinfo : EIATTR_KPARAM_INFO
	.align		4
.L_201:
        /*0098*/ 	.byte	0x04, 0x17
        /*009a*/ 	.short	(.L_203 - .L_202)
.L_202:
        /*009c*/ 	.word	0x00000000
        /*00a0*/ 	.short	0x0003
        /*00a2*/ 	.short	0x0018
        /*00a4*/ 	.byte	0x00, 0xf0, 0x21, 0x00


	//----- nvinfo : EIATTR_KPARAM_INFO
	.align		4
.L_203:
        /*00a8*/ 	.byte	0x04, 0x17
        /*00aa*/ 	.short	(.L_205 - .L_204)
.L_204:
        /*00ac*/ 	.word	0x00000000
        /*00b0*/ 	.short	0x0002
        /*00b2*/ 	.short	0x0010
        /*00b4*/ 	.byte	0x00, 0xf5, 0x21, 0x00


	//----- nvinfo : EIATTR_KPARAM_INFO
	.align		4
.L_205:
        /*00b8*/ 	.byte	0x04, 0x17
        /*00ba*/ 	.short	(.L_207 - .L_206)
.L_206:
        /*00bc*/ 	.word	0x00000000
        /*00c0*/ 	.short	0x0001
        /*00c2*/ 	.short	0x0008
        /*00c4*/ 	.byte	0x00, 0xf5, 0x21, 0x00


	//----- nvinfo : EIATTR_KPARAM_INFO
	.align		4
.L_207:
        /*00c8*/ 	.byte	0x04, 0x17
        /*00ca*/ 	.short	(.L_209 - .L_208)
.L_208:
        /*00cc*/ 	.word	0x00000000
        /*00d0*/ 	.short	0x0000
        /*00d2*/ 	.short	0x0000
        /*00d4*/ 	.byte	0x00, 0xf5, 0x21, 0x00


	//----- nvinfo : EIATTR_SPARSE_MMA_MASK
	.align		4
.L_209:
        /*00d8*/ 	.byte	0x03, 0x50
        /*00da*/ 	.short	0x0000


	//----- nvinfo : EIATTR_MAXREG_COUNT
	.align		4
        /*00dc*/ 	.byte	0x03, 0x1b
        /*00de*/ 	.short	0x00ff


	//----- nvinfo : EIATTR_MERCURY_ISA_VERSION
	.align		4
        /*00e0*/ 	.byte	0x03, 0x5f
        /*00e2*/ 	.short	0x0101


	//----- nvinfo : EIATTR_VRC_CTA_INIT_COUNT
	.align		4
        /*00e4*/ 	.byte	0x02, 0x4a
	.zero		1
	.zero		1


	//----- nvinfo : EIATTR_EXIT_INSTR_OFFSETS
	.align		4
        /*00e8*/ 	.byte	0x04, 0x1c
        /*00ea*/ 	.short	(.L_211 - .L_210)


	//   ....[0]....
.L_210:
        /*00ec*/ 	.word	0x000000d0


	//   ....[1]....
        /*00f0*/ 	.word	0x00000290


	//----- nvinfo : EIATTR_CBANK_PARAM_SIZE
	.align		4
.L_211:
        /*00f4*/ 	.byte	0x03, 0x19
        /*00f6*/ 	.short	0x0060


	//----- nvinfo : EIATTR_PARAM_CBANK
	.align		4
        /*00f8*/ 	.byte	0x04, 0x0a
        /*00fa*/ 	.short	(.L_213 - .L_212)
	.align		4
.L_212:
        /*00fc*/ 	.word	index@(.nv.constant0._Z6v1_PDEPdS_S_diiddddddd)
        /*0100*/ 	.short	0x0380
        /*0102*/ 	.short	0x0060


	//----- nvinfo : EIATTR_SW_WAR
	.align		4
.L_213:
        /*0104*/ 	.byte	0x04, 0x36
        /*0106*/ 	.short	(.L_215 - .L_214)
.L_214:
        /*0108*/ 	.word	0x00000008
.L_215:


//--------------------- .nv.callgraph             --------------------------
	.section	.nv.callgraph,"",@"SHT_CUDA_CALLGRAPH"
	.align	4
	.sectionentsize	8
	.align		4
        /*0000*/ 	.word	0x00000000
	.align		4
        /*0004*/ 	.word	0xffffffff
	.align		4
        /*0008*/ 	.word	0x00000000
	.align		4
        /*000c*/ 	.word	0xfffffffe
	.align		4
        /*0010*/ 	.word	0x00000000
	.align		4
        /*0014*/ 	.word	0xfffffffd
	.align		4
        /*0018*/ 	.word	0x00000000
	.align		4
        /*001c*/ 	.word	0xfffffffc


//--------------------- .text._Z9v4_kernelPdS_S_diiddddddd --------------------------
	.section	.text._Z9v4_kernelPdS_S_diiddddddd,"ax",@progbits
	.align	128
        .global         _Z9v4_kernelPdS_S_diiddddddd
        .type           _Z9v4_kernelPdS_S_diiddddddd,@function
        .size           _Z9v4_kernelPdS_S_diiddddddd,(.L_x_33 - _Z9v4_kernelPdS_S_diiddddddd)
        .other          _Z9v4_kernelPdS_S_diiddddddd,@"STO_CUDA_ENTRY STV_DEFAULT"
_Z9v4_kernelPdS_S_diiddddddd:
.text._Z9v4_kernelPdS_S_diiddddddd:
[----:B------:R-:W-:Y:S01]  /*0000*/  LDC R1, c[0x0][0x37c] ;  /* 0x0000df00ff017b82 */ /* 0x000fe20000000800 */
[----:B------:R-:W0:Y:S07]  /*0010*/  S2R R7, SR_TID.Y ;  /* 0x0000000000077919 */ /* 0x000e2e0000002200 */
[----:B------:R-:W1:Y:S01]  /*0020*/  LDC R13, c[0x0][0x360] ;  /* 0x0000d800ff0d7b82 */ /* 0x000e620000000800 */
[----:B------:R-:W2:Y:S01]  /*0030*/  LDCU UR8, c[0x0][0x3a0] ;  /* 0x00007400ff0877ac */ /* 0x000ea20008000800 */
[----:B------:R-:W1:Y:S06]  /*0040*/  S2R R6, SR_TID.X ;  /* 0x0000000000067919 */ /* 0x000e6c0000002100 */
[----:B------:R-:W1:Y:S08]  /*0050*/  S2UR UR4, SR_CTAID.X ;  /* 0x00000000000479c3 */ /* 0x000e700000002500 */
[----:B------:R-:W3:Y:S08]  /*0060*/  S2UR UR5, SR_CTAID.Y ;  /* 0x00000000000579c3 */ /* 0x000ef00000002600 */
[----:B------:R-:W4:Y:S01]  /*0070*/  LDC R3, c[0x0][0x3a4] ;  /* 0x0000e900ff037b82 */ /* 0x000f220000000800 */
[----:B0-----:R-:W-:-:S07]  /*0080*/  ISETP.NE.AND P1, PT, R7, RZ, PT ;  /* 0x000000ff0700720c */ /* 0x001fce0003f25270 */
[----:B------:R-:W3:Y:S01]  /*0090*/  LDC R0, c[0x0][0x364] ;  /* 0x0000d900ff007b82 */ /* 0x000ee20000000800 */
[----:B-1----:R-:W-:Y:S01]  /*00a0*/  IMAD R2, R13, UR4, R6 ;  /* 0x000000040d027c24 */ /* 0x002fe2000f8e0206 */
[----:B------:R-:W-:-:S03]  /*00b0*/  ISETP.NE.AND P2, PT, R6, RZ, PT ;  /* 0x000000ff0600720c */ /* 0x000fc60003f45270 */
[----:B------:R-:W-:-:S03]  /*00c0*/  VIADD R2, R2, 0x1 ;  /* 0x0000000102027836 */ /* 0x000fc60000000000 */
[----:B------:R-:W0:Y:S08]  /*00d0*/  LDC.64 R14, c[0x0][0x388] ;  /* 0x0000e200ff0e7b82 */ /* 0x000e300000000a00 */
[----:B------:R-:W1:Y:S01]  /*00e0*/  @!P1 LDC.64 R10, c[0x0][0x388] ;  /* 0x0000e200ff0a9b82 */ /* 0x000e620000000a00 */
[----:B----4-:R-:W-:Y:S01]  /*00f0*/  VIADD R12, R3, 0x2 ;  /* 0x00000002030c7836 */ /* 0x010fe20000000000 */
[----:B------:R-:W-:-:S06]  /*0100*/  @!P1 SHF.R.S32.HI R16, RZ, 0x1f, R3 ;  /* 0x0000001fff109819 */ /* 0x000fcc0000011403 */
[----:B------:R-:W4:Y:S01]  /*0110*/  LDC.64 R8, c[0x0][0x380] ;  /* 0x0000e000ff087b82 */ /* 0x000f220000000a00 */
[----:B---3--:R-:W-:Y:S01]  /*0120*/  IMAD R0, R0, UR5, R7 ;  /* 0x0000000500007c24 */ /* 0x008fe2000f8e0207 */
[----:B------:R-:W3:Y:S03]  /*0130*/  LDCU.64 UR4, c[0x0][0x358] ;  /* 0x00006b00ff0477ac */ /* 0x000ee60008000a00 */
[----:B------:R-:W-:-:S03]  /*0140*/  IMAD R13, R0, R12, R12 ;  /* 0x0000000c000d7224 */ /* 0x000fc600078e020c */
[----:B------:R-:W5:Y:S01]  /*0150*/  LDC.64 R4, c[0x0][0x390] ;  /* 0x0000e400ff047b82 */ /* 0x000f620000000a00 */
[----:B------:R-:W-:Y:S02]  /*0160*/  IMAD.IADD R13, R2, 0x1, R13 ;  /* 0x00000001020d7824 */ /* 0x000fe400078e020d */
[-C--:B------:R-:W-:Y:S02]  /*0170*/  @!P1 IMAD R21, R12, R3.reuse, RZ ;  /* 0x000000030c159224 */ /* 0x080fe400078e02ff */
[C---:B0-----:R-:W-:Y:S01]  /*0180*/  IMAD.WIDE R14, R13.reuse, 0x8, R14 ;  /* 0x000000080d0e7825 */ /* 0x041fe200078e020e */
[----:B------:R-:W-:-:S04]  /*0190*/  @!P1 IADD3 R17, P0, PT, R13, -R3, RZ ;  /* 0x800000030d119210 */ /* 0x000fc80007f1e0ff */
[----:B------:R-:W-:Y:S02]  /*01a0*/  @!P1 LEA.HI.X.SX32 R16, R13, ~R16, 0x1, P0 ;  /* 0x800000100d109211 */ /* 0x000fe400000f0eff */
[----:B-1----:R-:W-:Y:S01]  /*01b0*/  @!P1 LEA R10, P0, R17, R10, 0x3 ;  /* 0x0000000a110a9211 */ /* 0x002fe200078018ff */
[----:B----4-:R-:W-:-:S03]  /*01c0*/  IMAD.WIDE R8, R13, 0x8, R8 ;  /* 0x000000080d087825 */ /* 0x010fc600078e0208 */
[----:B------:R-:W-:Y:S01]  /*01d0*/  @!P1 LEA.HI.X R11, R17, R11, R16, 0x3, P0 ;  /* 0x0000000b110b9211 */ /* 0x000fe200000f1c10 */
[----:B---3--:R-:W3:Y:S01]  /*01e0*/  @!P2 LDG.E.64 R18, desc[UR4][R14.64+-0x8] ;  /* 0xfffff8040e12a981 */ /* 0x008ee2000c1e1b00 */
[----:B------:R-:W-:-:S03]  /*01f0*/  @!P1 IMAD.WIDE R20, R21, 0x8, R14 ;  /* 0x0000000815149825 */ /* 0x000fc600078e020e */
[----:B------:R-:W4:Y:S01]  /*0200*/  LDG.E.64 R8, desc[UR4][R8.64] ;  /* 0x0000000408087981 */ /* 0x000f22000c1e1b00 */
[----:B-----5:R-:W-:-:S03]  /*0210*/  IMAD.WIDE R4, R13, 0x8, R4 ;  /* 0x000000080d047825 */ /* 0x020fc600078e0204 */
[----:B------:R-:W5:Y:S04]  /*0220*/  LDG.E.64 R16, desc[UR4][R14.64] ;  /* 0x000000040e107981 */ /* 0x000f68000c1e1b00 */
[----:B------:R-:W5:Y:S04]  /*0230*/  LDG.E.64 R4, desc[UR4][R4.64] ;  /* 0x0000000404047981 */ /* 0x000f68000c1e1b00 */
[----:B------:R-:W5:Y:S04]  /*0240*/  @!P1 LDG.E.64 R10, desc[UR4][R10.64+-0x10] ;  /* 0xfffff0040a0a9981 */ /* 0x000f68000c1e1b00 */
[----:B------:R-:W5:Y:S04]  /*0250*/  @!P2 LDG.E.64 R12, desc[UR4][R14.64+0x80] ;  /* 0x000080040e0ca981 */ /* 0x000f68000c1e1b00 */
[----:B------:R-:W5:Y:S01]  /*0260*/  @!P1 LDG.E.64 R20, desc[UR4][R20.64] ;  /* 0x0000000414149981 */ /* 0x000f62000c1e1b00 */
[----:B------:R-:W0:Y:S01]  /*0270*/  S2UR UR6, SR_CgaCtaId ;  /* 0x00000000000679c3 */ /* 0x000e220000008800 */
[----:B------:R-:W-:-:S02]  /*0280*/  UMOV UR4, 0x400 ;  /* 0x0000040000047882 */ /* 0x000fc40000000000 */
[----:B------:R-:W-:Y:S01]  /*0290*/  UIADD3 UR5, UPT, UPT, UR4, 0x1080, URZ ;  /* 0x0000108004057890 */ /* 0x000fe2000fffe0ff */
[----:B------:R-:W-:Y:S01]  /*02a0*/  IMAD R6, R7, 0x12, R6 ;  /* 0x0000001207067824 */ /* 0x000fe200078e0206 */
[----:B------:R-:W-:Y:S01]  /*02b0*/  ISETP.GE.AND P0, PT, R0, R3, PT ;  /* 0x000000030000720c */ /* 0x000fe20003f06270 */
[----:B0-----:R-:W-:Y:S02]  /*02c0*/  ULEA UR7, UR6, UR4, 0x18 ;  /* 0x0000000406077291 */ /* 0x001fe4000f8ec0ff */
[----:B------:R-:W-:Y:S02]  /*02d0*/  UIADD3 UR4, UPT, UPT, UR4, 0x2100, URZ ;  /* 0x0000210004047890 */ /* 0x000fe4000fffe0ff */
[----:B------:R-:W-:Y:S02]  /*02e0*/  ULEA UR5, UR6, UR5, 0x18 ;  /* 0x0000000506057291 */ /* 0x000fe4000f8ec0ff */
[----:B------:R-:W-:-:S04]  /*02f0*/  ULEA UR4, UR6, UR4, 0x18 ;  /* 0x0000000406047291 */ /* 0x000fc8000f8ec0ff */
[C---:B------:R-:W-:Y:S02]  /*0300*/  LEA R7, R6.reuse, UR5, 0x2 ;  /* 0x0000000506077c11 */ /* 0x040fe4000f8e10ff */
[----:B------:R-:W-:-:S03]  /*0310*/  LEA R0, R6, UR4, 0x2 ;  /* 0x0000000406007c11 */ /* 0x000fc6000f8e10ff */
[----:B------:R-:W-:Y:S01]  /*0320*/  @!P1 IMAD R3, R3, 0x48, R7 ;  /* 0x0000004803039824 */ /* 0x000fe200078e0207 */
[----:B--2---:R-:W-:Y:S01]  /*0330*/  ISETP.GT.OR P0, PT, R2, UR8, P0 ;  /* 0x0000000802007c0c */ /* 0x004fe20008704670 */
[----:B---3--:R-:W-:Y:S08]  /*0340*/  @!P2 F2I.F64.TRUNC R18, R18 ;  /* 0x000000120012a311 */ /* 0x008ff0000030d100 */
[----:B----4-:R0:W1:Y:S08]  /*0350*/  F2I.F64.TRUNC R23, R8 ;  /* 0x0000000800177311 */ /* 0x010070000030d100 */
[----:B-----5:R-:W2:Y:S08]  /*0360*/  F2I.F64.TRUNC R16, R16 ;  /* 0x0000001000107311 */ /* 0x020eb0000030d100 */
[----:B------:R-:W3:Y:S01]  /*0370*/  F2I.F64.TRUNC R25, R4 ;  /* 0x0000000400197311 */ /* 0x000ee2000030d100 */
[----:B0-----:R-:W-:-:S07]  /*0380*/  LEA R8, R6, UR7, 0x2 ;  /* 0x0000000706087c11 */ /* 0x001fce000f8e10ff */
[----:B------:R-:W0:Y:S08]  /*0390*/  @!P1 F2I.F64.TRUNC R22, R10 ;  /* 0x0000000a00169311 */ /* 0x000e30000030d100 */
[----:B------:R-:W4:Y:S08]  /*03a0*/  @!P2 F2I.F64.TRUNC R12, R12 ;  /* 0x0000000c000ca311 */ /* 0x000f30000030d100 */
[----:B------:R-:W5:Y:S01]  /*03b0*/  @!P1 F2I.F64.TRUNC R20, R20 ;  /* 0x0000001400149311 */ /* 0x000f62000030d100 */
[----:B-1----:R1:W-:Y:S04]  /*03c0*/  STS [R8+0x4c], R23 ;  /* 0x00004c1708007388 */ /* 0x0023e80000000800 */
[----:B--2---:R1:W-:Y:S04]  /*03d0*/  STS [R7+0x4c], R16 ;  /* 0x00004c1007007388 */ /* 0x0043e80000000800 */
[----:B---3--:R1:W-:Y:S04]  /*03e0*/  STS [R0+0x4c], R25 ;  /* 0x00004c1900007388 */ /* 0x0083e80000000800 */
[----:B0-----:R1:W-:Y:S04]  /*03f0*/  @!P1 STS [R7+0x4], R22 ;  /* 0x0000041607009388 */ /* 0x0013e80000000800 */
[----:B------:R1:W-:Y:S04]  /*0400*/  @!P2 STS [R7+0x48], R18 ;  /* 0x000048120700a388 */ /* 0x0003e80000000800 */
[----:B----4-:R1:W-:Y:S04]  /*0410*/  @!P2 STS [R7+0x8c], R12 ;  /* 0x00008c0c0700a388 */ /* 0x0103e80000000800 */
[----:B-----5:R1:W-:Y:S01]  /*0420*/  @!P1 STS [R3+0x4c], R20 ;  /* 0x00004c1403009388 */ /* 0x0203e20000000800 */
[----:B------:R-:W-:Y:S06]  /*0430*/  BAR.SYNC.DEFER_BLOCKING 0x0 ;  /* 0x0000000000007b1d */ /* 0x000fec0000010000 */
[----:B------:R-:W-:Y:S05]  /*0440*/  @P0 EXIT ;  /* 0x000000000000094d */ /* 0x000fea0003800000 */
[----:B------:R-:W-:Y:S01]  /*0450*/  LDS R2, [R7+0x50] ;  /* 0x0000500007027984 */ /* 0x000fe20000000800 */
[----:B------:R-:W0:Y:S01]  /*0460*/  LDCU.64 UR4, c[0x0][0x398] ;  /* 0x00007300ff0477ac */ /* 0x000e220008000a00 */
[----:B------:R-:W-:Y:S02]  /*0470*/  BSSY.RECONVERGENT B0, `(.L_x_0) ;  /* 0x0000032000007945 */ /* 0x000fe40003800200 */
[----:B-1----:R-:W1:Y:S01]  /*0480*/  LDS R3, [R7+0x48] ;  /* 0x0000480007037984 */ /* 0x002e620000000800 */
[----:B------:R-:W2:Y:S03]  /*0490*/  LDCU.128 UR8, c[0x0][0x3b0] ;  /* 0x00007600ff0877ac */ /* 0x000ea60008000c00 */
[----:B------:R-:W3:Y:S04]  /*04a0*/  LDS R6, [R7+0x4c] ;  /* 0x00004c0007067984 */ /* 0x000ee80000000800 */
[----:B------:R-:W-:Y:S04]  /*04b0*/  LDS R5, [R7+0x94] ;  /* 0x0000940007057984 */ /* 0x000fe80000000800 */
[----:B------:R-:W4:Y:S01]  /*04c0*/  LDS R9, [R7+0x4] ;  /* 0x0000040007097984 */ /* 0x000f220000000800 */
[----:B-1----:R-:W-:-:S04]  /*04d0*/  IMAD.IADD R3, R2, 0x1, R3 ;  /* 0x0000000102037824 */ /* 0x002fc800078e0203 */
[----:B---3--:R-:W-:Y:S02]  /*04e0*/  IMAD R4, R6, -0x4, R3 ;  /* 0xfffffffc06047824 */ /* 0x008fe400078e0203 */
[----:B------:R-:W-:Y:S03]  /*04f0*/  I2F.F64 R2, R6 ;  /* 0x0000000600027312 */ /* 0x000fe60000201c00 */
[----:B----4-:R-:W-:-:S05]  /*0500*/  IADD3 R9, PT, PT, R9, R4, R5 ;  /* 0x0000000409097210 */ /* 0x010fca0007ffe005 */
[----:B------:R-:W0:Y:S02]  /*0510*/  I2F.F64 R4, R9 ;  /* 0x0000000900047312 */ /* 0x000e240000201c00 */
[----:B0-----:R-:W-:Y:S01]  /*0520*/  DFMA R2, R4, UR4, R2 ;  /* 0x0000000404027c2b */ /* 0x001fe20008000002 */
[----:B------:R-:W0:Y:S09]  /*0530*/  LDCU.64 UR4, c[0x0][0x3a8] ;  /* 0x00007500ff0477ac */ /* 0x000e320008000a00 */
[----:B------:R-:W1:Y:S02]  /*0540*/  F2I.F64.TRUNC R3, R2 ;  /* 0x0000000200037311 */ /* 0x000e64000030d100 */
[----:B-1----:R-:W-:Y:S01]  /*0550*/  STS [R8+0x4c], R3 ;  /* 0x00004c0308007388 */ /* 0x002fe20000000800 */
[----:B------:R-:W-:Y:S06]  /*0560*/  BAR.SYNC.DEFER_BLOCKING 0x0 ;  /* 0x0000000000007b1d */ /* 0x000fec0000010000 */
[----:B------:R-:W1:Y:S04]  /*0570*/  LDS R7, [R8+0x4c] ;  /* 0x00004c0008077984 */ /* 0x000e680000000800 */
[----:B------:R-:W3:Y:S01]  /*0580*/  LDS R16, [R0+0x4c] ;  /* 0x00004c0000107984 */ /* 0x000ee20000000800 */
[----:B-1----:R-:W0:Y:S02]  /*0590*/  I2F.F64 R6, R7 ;  /* 0x0000000700067312 */ /* 0x002e240000201c00 */
[C---:B0-----:R-:W-:Y:S01]  /*05a0*/  DMUL R4, R6.reuse, UR4 ;  /* 0x0000000406047c28 */ /* 0x041fe20008000000 */
[----:B------:R-:W0:Y:S01]  /*05b0*/  LDCU.64 UR4, c[0x0][0x3d0] ;  /* 0x00007a00ff0477ac */ /* 0x000e220008000a00 */
[----:B--2---:R-:W-:-:S02]  /*05c0*/  DADD R10, R6, -UR10 ;  /* 0x8000000a060a7e29 */ /* 0x004fc40008000000 */
[----:B------:R-:W-:-:S06]  /*05d0*/  DADD R12, R6, -1 ;  /* 0xbff00000060c7429 */ /* 0x000fcc0000000000 */
[----:B------:R-:W-:Y:S01]  /*05e0*/  DMUL R10, R4, R10 ;  /* 0x0000000a040a7228 */ /* 0x000fe20000000000 */
[----:B---3--:R-:W1:Y:S07]  /*05f0*/  I2F.F64 R4, R16 ;  /* 0x0000001000047312 */ /* 0x008e6e0000201c00 */
[----:B------:R-:W-:Y:S01]  /*0600*/  DMUL R10, R10, R12 ;  /* 0x0000000c0a0a7228 */ /* 0x000fe20000000000 */
[----:B------:R-:W-:-:S07]  /*0610*/  IMAD.MOV.U32 R12, RZ, RZ, 0x1 ;  /* 0x00000001ff0c7424 */ /* 0x000fce00078e00ff */
[----:B-1----:R-:W-:-:S08]  /*0620*/  DFMA R10, R6, R4, R10 ;  /* 0x00000004060a722b */ /* 0x002fd0000000000a */
[----:B------:R-:W-:-:S06]  /*0630*/  DFMA R2, -R10, UR8, R6 ;  /* 0x000000080a027c2b */ /* 0x000fcc0008000106 */
[----:B------:R-:W1:Y:S08]  /*0640*/  F2I.F64.TRUNC R9, R2 ;  /* 0x0000000200097311 */ /* 0x000e70000030d100 */
[----:B-1----:R-:W0:Y:S01]  /*0650*/  I2F.F64 R6, R9 ;  /* 0x0000000900067312 */ /* 0x002e220000201c00 */
[----:B------:R1:W-:Y:S01]  /*0660*/  STS [R8+0x4c], R9 ;  /* 0x00004c0908007388 */ /* 0x0003e20000000800 */
[----:B0-----:R-:W-:Y:S01]  /*0670*/  DADD R10, R6, UR4 ;  /* 0x00000004060a7e29 */ /* 0x001fe20008000000 */
[----:B------:R-:W0:Y:S05]  /*0680*/  LDCU.64 UR4, c[0x0][0x3c8] ;  /* 0x00007900ff0477ac */ /* 0x000e2a0008000a00 */
[----:B------:R-:W2:Y:S02]  /*0690*/  MUFU.RCP64H R13, R11 ;  /* 0x0000000b000d7308 */ /* 0x000ea40000001800 */
[----:B--2---:R-:W-:-:S08]  /*06a0*/  DFMA R14, -R10, R12, 1 ;  /* 0x3ff000000a0e742b */ /* 0x004fd0000000010c */
[----:B------:R-:W-:-:S08]  /*06b0*/  DFMA R14, R14, R14, R14 ;  /* 0x0000000e0e0e722b */ /* 0x000fd0000000000e */
[----:B------:R-:W-:Y:S02]  /*06c0*/  DFMA R14, R12, R14, R12 ;  /* 0x0000000e0c0e722b */ /* 0x000fe4000000000c */
[----:B0-----:R-:W-:-:S06]  /*06d0*/  DMUL R12, R4, UR4 ;  /* 0x00000004040c7c28 */ /* 0x001fcc0008000000 */
[----:B------:R-:W-:-:S04]  /*06e0*/  DFMA R16, -R10, R14, 1 ;  /* 0x3ff000000a10742b */ /* 0x000fc8000000010e */
[----:B------:R-:W-:-:S04]  /*06f0*/  FSETP.GEU.AND P1, PT, |R13|, 6.5827683646048100446e-37, PT ;  /* 0x036000000d00780b */ /* 0x000fc80003f2e200 */
[----:B------:R-:W-:-:S08]  /*0700*/  DFMA R16, R14, R16, R14 ;  /* 0x000000100e10722b */ /* 0x000fd0000000000e */
[----:B------:R-:W-:-:S08]  /*0710*/  DMUL R2, R12, R16 ;  /* 0x000000100c027228 */ /* 0x000fd00000000000 */
[----:B------:R-:W-:-:S08]  /*0720*/  DFMA R14, -R10, R2, R12 ;  /* 0x000000020a0e722b */ /* 0x000fd0000000010c */
[----:B------:R-:W-:-:S10]  /*0730*/  DFMA R2, R16, R14, R2 ;  /* 0x0000000e1002722b */ /* 0x000fd40000000002 */
[----:B------:R-:W-:-:S05]  /*0740*/  FFMA R14, RZ, R11, R3 ;  /* 0x0000000bff0e7223 */ /* 0x000fca0000000003 */
[----:B------:R-:W-:-:S13]  /*0750*/  FSETP.GT.AND P0, PT, |R14|, 1.469367938527859385e-39, PT ;  /* 0x001000000e00780b */ /* 0x000fda0003f04200 */
[----:B-1----:R-:W-:Y:S05]  /*0760*/  @P0 BRA P1, `(.L_x_1) ;  /* 0x0000000000080947 */ /* 0x002fea0000800000 */
[----:B------:R-:W-:-:S07]  /*0770*/  MOV R14, 0x790 ;  /* 0x00000790000e7802 */ /* 0x000fce0000000f00 */
[----:B------:R-:W-:Y:S05]  /*0780*/  CALL.REL.NOINC `($__internal_0_$__cuda_sm20_div_rn_f64_full) ;  /* 0x00000000003c7944 */ /* 0x000fea0003c00000 */
.L_x_1:
[----:B------:R-:W-:Y:S05]  /*0790*/  BSYNC.RECONVERGENT B0 ;  /* 0x0000000000007941 */ /* 0x000fea0003800200 */
.L_x_0:
[----:B------:R-:W0:Y:S01]  /*07a0*/  LDCU.64 UR6, c[0x0][0x3d8] ;  /* 0x00007b00ff0677ac */ /* 0x000e220008000a00 */
[----:B------:R-:W1:Y:S01]  /*07b0*/  LDCU.64 UR4, c[0x0][0x3c0] ;  /* 0x00007800ff0477ac */ /* 0x000e620008000a00 */
[----:B------:R-:W2:Y:S01]  /*07c0*/  LDCU.64 UR10, c[0x0][0x3a8] ;  /* 0x00007500ff0a77ac */ /* 0x000ea20008000a00 */
[----:B------:R-:W3:Y:S01]  /*07d0*/  LDCU.64 UR8, c[0x0][0x3b0] ;  /* 0x00007600ff0877ac */ /* 0x000ee20008000a00 */
[----:B0-----:R-:W-:Y:S02]  /*07e0*/  DADD R8, R6, -UR6 ;  /* 0x8000000606087e29 */ /* 0x001fe40008000000 */
[----:B-1----:R-:W-:Y:S02]  /*07f0*/  DADD R2, R2, UR4 ;  /* 0x0000000402027e29 */ /* 0x002fe40008000000 */
[----:B--2---:R-:W-:-:S04]  /*0800*/  DMUL R6, R6, UR10 ;  /* 0x0000000a06067c28 */ /* 0x004fc80008000000 */
[----:B------:R-:W-:Y:S02]  /*0810*/  DADD R8, R8, -1 ;  /* 0xbff0000008087429 */ /* 0x000fe40000000000 */
[----:B---3--:R-:W-:-:S06]  /*0820*/  DMUL R2, R2, UR8 ;  /* 0x0000000802027c28 */ /* 0x008fcc0008000000 */
[----:B------:R-:W-:-:S08]  /*0830*/  DFMA R6, -R6, R8, -R4 ;  /* 0x000000080606722b */ /* 0x000fd00000000904 */
[----:B------:R-:W-:-:S10]  /*0840*/  DFMA R2, R2, R6, R4 ;  /* 0x000000060202722b */ /* 0x000fd40000000004 */
[----:B------:R-:W0:Y:S02]  /*0850*/  F2I.F64.TRUNC R3, R2 ;  /* 0x0000000200037311 */ /* 0x000e24000030d100 */
[----:B0-----:R-:W-:Y:S01]  /*0860*/  STS [R0+0x4c], R3 ;  /* 0x00004c0300007388 */ /* 0x001fe20000000800 */
[----:B------:R-:W-:Y:S05]  /*0870*/  EXIT ;  /* 0x000000000000794d */ /* 0x000fea0003800000 */
        .weak           $__internal_0_$__cuda_sm20_div_rn_f64_full
        .type           $__internal_0_$__cuda_sm20_div_rn_f64_full,@function
        .size           $__internal_0_$__cuda_sm20_div_rn_f64_full,(.L_x_33 - $__internal_0_$__cuda_sm20_div_rn_f64_full)
$__internal_0_$__cuda_sm20_div_rn_f64_full:
[C---:B------:R-:W-:Y:S01]  /*0880*/  FSETP.GEU.AND P0, PT, |R11|.reuse, 1.469367938527859385e-39, PT ;  /* 0x001000000b00780b */ /* 0x040fe20003f0e200 */
[----:B------:R-:W-:Y:S01]  /*0890*/  IMAD.MOV.U32 R9, RZ, RZ, R13 ;  /* 0x000000ffff097224 */ /* 0x000fe200078e000d */
[C---:B------:R-:W-:Y:S01]  /*08a0*/  LOP3.LUT R2, R11.reuse, 0x800fffff, RZ, 0xc0, !PT ;  /* 0x800fffff0b027812 */ /* 0x040fe200078ec0ff */
[----:B------:R-:W-:Y:S01]  /*08b0*/  IMAD.MOV.U32 R18, RZ, RZ, 0x1 ;  /* 0x00000001ff127424 */ /* 0x000fe200078e00ff */
[----:B------:R-:W-:Y:S01]  /*08c0*/  LOP3.LUT R22, R11, 0x7ff00000, RZ, 0xc0, !PT ;  /* 0x7ff000000b167812 */ /* 0x000fe200078ec0ff */
[----:B------:R-:W-:Y:S01]  /*08d0*/  IMAD.MOV.U32 R8, RZ, RZ, R12 ;  /* 0x000000ffff087224 */ /* 0x000fe200078e000c */
[----:B------:R-:W-:Y:S01]  /*08e0*/  LOP3.LUT R3, R2, 0x3ff00000, RZ, 0xfc, !PT ;  /* 0x3ff0000002037812 */ /* 0x000fe200078efcff */
[----:B------:R-:W-:Y:S01]  /*08f0*/  IMAD.MOV.U32 R2, RZ, RZ, R10 ;  /* 0x000000ffff027224 */ /* 0x000fe200078e000a */
[C---:B------:R-:W-:Y:S01]  /*0900*/  FSETP.GEU.AND P2, PT, |R9|.reuse, 1.469367938527859385e-39, PT ;  /* 0x001000000900780b */ /* 0x040fe20003f4e200 */
[----:B------:R-:W-:Y:S01]  /*0910*/  BSSY.RECONVERGENT B1, `(.L_x_2) ;  /* 0x0000051000017945 */ /* 0x000fe20003800200 */
[----:B------:R-:W-:-:S03]  /*0920*/  LOP3.LUT R15, R9, 0x7ff00000, RZ, 0xc0, !PT ;  /* 0x7ff00000090f7812 */ /* 0x000fc600078ec0ff */
[----:B------:R-:W-:Y:S01]  /*0930*/  @!P0 DMUL R2, R10, 8.98846567431157953865e+307 ;  /* 0x7fe000000a028828 */ /* 0x000fe20000000000 */
[----:B------:R-:W-:-:S05]  /*0940*/  ISETP.GE.U32.AND P1, PT, R15, R22, PT ;  /* 0x000000160f00720c */ /* 0x000fca0003f26070 */
[----:B------:R-:W0:Y:S02]  /*0950*/  MUFU.RCP64H R19, R3 ;  /* 0x0000000300137308 */ /* 0x000e240000001800 */
[----:B------:R-:W-:Y:S01]  /*0960*/  @!P2 LOP3.LUT R16, R11, 0x7ff00000, RZ, 0xc0, !PT ;  /* 0x7ff000000b10a812 */ /* 0x000fe200078ec0ff */
[----:B------:R-:W-:-:S03]  /*0970*/  @!P2 IMAD.MOV.U32 R24, RZ, RZ, RZ ;  /* 0x000000ffff18a224 */ /* 0x000fc600078e00ff */
[----:B------:R-:W-:Y:S01]  /*0980*/  @!P2 ISETP.GE.U32.AND P3, PT, R15, R16, PT ;  /* 0x000000100f00a20c */ /* 0x000fe20003f66070 */
[----:B------:R-:W-:-:S05]  /*0990*/  IMAD.MOV.U32 R16, RZ, RZ, 0x1ca00000 ;  /* 0x1ca00000ff107424 */ /* 0x000fca00078e00ff */
[----:B------:R-:W-:-:S04]  /*09a0*/  @!P2 SEL R17, R16, 0x63400000, !P3 ;  /* 0x634000001011a807 */ /* 0x000fc80005800000 */
[----:B------:R-:W-:Y:S01]  /*09b0*/  @!P2 LOP3.LUT R17, R17, 0x80000000, R9, 0xf8, !PT ;  /* 0x800000001111a812 */ /* 0x000fe200078ef809 */
[----:B0-----:R-:W-:-:S03]  /*09c0*/  DFMA R12, R18, -R2, 1 ;  /* 0x3ff00000120c742b */ /* 0x001fc60000000802 */
[----:B------:R-:W-:-:S05]  /*09d0*/  @!P2 LOP3.LUT R25, R17, 0x100000, RZ, 0xfc, !PT ;  /* 0x001000001119a812 */ /* 0x000fca00078efcff */
[----:B------:R-:W-:-:S08]  /*09e0*/  DFMA R12, R12, R12, R12 ;  /* 0x0000000c0c0c722b */ /* 0x000fd0000000000c */
[----:B------:R-:W-:Y:S01]  /*09f0*/  DFMA R18, R18, R12, R18 ;  /* 0x0000000c1212722b */ /* 0x000fe20000000012 */
[----:B------:R-:W-:Y:S01]  /*0a00*/  SEL R13, R16, 0x63400000, !P1 ;  /* 0x63400000100d7807 */ /* 0x000fe20004800000 */
[----:B------:R-:W-:-:S03]  /*0a10*/  IMAD.MOV.U32 R12, RZ, RZ, R8 ;  /* 0x000000ffff0c7224 */ /* 0x000fc600078e0008 */
[----:B------:R-:W-:-:S03]  /*0a20*/  LOP3.LUT R13, R13, 0x800fffff, R9, 0xf8, !PT ;  /* 0x800fffff0d0d7812 */ /* 0x000fc600078ef809 */
[----:B------:R-:W-:-:S03]  /*0a30*/  DFMA R20, R18, -R2, 1 ;  /* 0x3ff000001214742b */ /* 0x000fc60000000802 */
[----:B------:R-:W-:Y:S01]  /*0a40*/  @!P2 DFMA R12, R12, 2, -R24 ;  /* 0x400000000c0ca82b */ /* 0x000fe20000000818 */
[----:B------:R-:W-:-:S04]  /*0a50*/  IMAD.MOV.U32 R24, RZ, RZ, R15 ;  /* 0x000000ffff187224 */ /* 0x000fc800078e000f */
[----:B------:R-:W-:Y:S01]  /*0a60*/  DFMA R18, R18, R20, R18 ;  /* 0x000000141212722b */ /* 0x000fe20000000012 */
[----:B------:R-:W-:Y:S01]  /*0a70*/  IMAD.MOV.U32 R25, RZ, RZ, R22 ;  /* 0x000000ffff197224 */ /* 0x000fe200078e0016 */
[----:B------:R-:W-:-:S03]  /*0a80*/  @!P0 LOP3.LUT R25, R3, 0x7ff00000, RZ, 0xc0, !PT ;  /* 0x7ff0000003198812 */ /* 0x000fc600078ec0ff */
[----:B------:R-:W-:-:S03]  /*0a90*/  @!P2 LOP3.LUT R24, R13, 0x7ff00000, RZ, 0xc0, !PT ;  /* 0x7ff000000d18a812 */ /* 0x000fc600078ec0ff */
[----:B------:R-:W-:Y:S02]  /*0aa0*/  DMUL R20, R18, R12 ;  /* 0x0000000c12147228 */ /* 0x000fe40000000000 */
[----:B------:R-:W-:-:S05]  /*0ab0*/  VIADD R17, R24, 0xffffffff ;  /* 0xffffffff18117836 */ /* 0x000fca0000000000 */
[----:B------:R-:W-:Y:S01]  /*0ac0*/  ISETP.GT.U32.AND P0, PT, R17, 0x7feffffe, PT ;  /* 0x7feffffe1100780c */ /* 0x000fe20003f04070 */
[----:B------:R-:W-:Y:S01]  /*0ad0*/  VIADD R17, R25, 0xffffffff ;  /* 0xffffffff19117836 */ /* 0x000fe20000000000 */
[----:B------:R-:W-:-:S04]  /*0ae0*/  DFMA R22, R20, -R2, R12 ;  /* 0x800000021416722b */ /* 0x000fc8000000000c */
[----:B------:R-:W-:-:S04]  /*0af0*/  ISETP.GT.U32.OR P0, PT, R17, 0x7feffffe, P0 ;  /* 0x7feffffe1100780c */ /* 0x000fc80000704470 */
[----:B------:R-:W-:-:S09]  /*0b00*/  DFMA R18, R18, R22, R20 ;  /* 0x000000161212722b */ /* 0x000fd20000000014 */
[----:B------:R-:W-:Y:S05]  /*0b10*/  @P0 BRA `(.L_x_3) ;  /* 0x00000000006c0947 */ /* 0x000fea0003800000 */
[----:B------:R-:W-:-:S04]  /*0b20*/  LOP3.LUT R20, R11, 0x7ff00000, RZ, 0xc0, !PT ;  /* 0x7ff000000b147812 */ /* 0x000fc800078ec0ff */
[CC--:B------:R-:W-:Y:S02]  /*0b30*/  VIADDMNMX R8, R15.reuse, -R20.reuse, 0xb9600000, !PT ;  /* 0xb96000000f087446 */ /* 0x0c0fe40007800914 */
[----:B------:R-:W-:Y:S01]  /*0b40*/  ISETP.GE.U32.AND P0, PT, R15, R20, PT ;  /* 0x000000140f00720c */ /* 0x000fe20003f06070 */
[----:B------:R-:W-:Y:S01]  /*0b50*/  IMAD.MOV.U32 R20, RZ, RZ, RZ ;  /* 0x000000ffff147224 */ /* 0x000fe200078e00ff */
[----:B------:R-:W-:Y:S02]  /*0b60*/  VIMNMX R8, PT, PT, R8, 0x46a00000, PT ;  /* 0x46a0000008087848 */ /* 0x000fe40003fe0100 */
[----:B------:R-:W-:-:S05]  /*0b70*/  SEL R9, R16, 0x63400000, !P0 ;  /* 0x6340000010097807 */ /* 0x000fca0004000000 */
[----:B------:R-:W-:-:S04]  /*0b80*/  IMAD.IADD R8, R8, 0x1, -R9 ;  /* 0x0000000108087824 */ /* 0x000fc800078e0a09 */
[----:B------:R-:W-:-:S06]  /*0b90*/  VIADD R21, R8, 0x7fe00000 ;  /* 0x7fe0000008157836 */ /* 0x000fcc0000000000 */
[----:B------:R-:W-:-:S10]  /*0ba0*/  DMUL R16, R18, R20 ;  /* 0x0000001412107228 */ /* 0x000fd40000000000 */
[----:B------:R-:W-:-:S13]  /*0bb0*/  FSETP.GTU.AND P0, PT, |R17|, 1.469367938527859385e-39, PT ;  /* 0x001000001100780b */ /* 0x000fda0003f0c200 */
[----:B------:R-:W-:Y:S05]  /*0bc0*/  @P0 BRA `(.L_x_4) ;  /* 0x0000000000940947 */ /* 0x000fea0003800000 */
[----:B------:R-:W-:Y:S01]  /*0bd0*/  DFMA R2, R18, -R2, R12 ;  /* 0x800000021202722b */ /* 0x000fe2000000000c */
[----:B------:R-:W-:-:S09]  /*0be0*/  IMAD.MOV.U32 R20, RZ, RZ, RZ ;  /* 0x000000ffff147224 */ /* 0x000fd200078e00ff */
[C---:B------:R-:W-:Y:S02]  /*0bf0*/  FSETP.NEU.AND P0, PT, R3.reuse, RZ, PT ;  /* 0x000000ff0300720b */ /* 0x040fe40003f0d000 */
[----:B------:R-:W-:-:S04]  /*0c00*/  LOP3.LUT R11, R3, 0x80000000, R11, 0x48, !PT ;  /* 0x80000000030b7812 */ /* 0x000fc800078e480b */
[----:B------:R-:W-:-:S07]  /*0c10*/  LOP3.LUT R21, R11, R21, RZ, 0xfc, !PT ;  /* 0x000000150b157212 */ /* 0x000fce00078efcff */
[----:B------:R-:W-:Y:S05]  /*0c20*/  @!P0 BRA `(.L_x_4) ;  /* 0x00000000007c8947 */ /* 0x000fea0003800000 */
[----:B------:R-:W-:Y:S02]  /*0c30*/  IMAD.MOV R3, RZ, RZ, -R8 ;  /* 0x000000ffff037224 */ /* 0x000fe400078e0a08 */
[----:B------:R-:W-:-:S06]  /*0c40*/  IMAD.MOV.U32 R2, RZ, RZ, RZ ;  /* 0x000000ffff027224 */ /* 0x000fcc00078e00ff */
[----:B------:R-:W-:Y:S02]  /*0c50*/  DFMA R2, R16, -R2, R18 ;  /* 0x800000021002722b */ /* 0x000fe40000000012 */
[----:B------:R-:W-:-:S04]  /*0c60*/  DMUL.RP R18, R18, R20 ;  /* 0x0000001412127228 */ /* 0x000fc80000008000 */
[----:B------:R-:W-:-:S04]  /*0c70*/  IADD3 R2, PT, PT, -R8, -0x43300000, RZ ;  /* 0xbcd0000008027810 */ /* 0x000fc80007ffe1ff */
[----:B------:R-:W-:Y:S02]  /*0c80*/  FSETP.NEU.AND P0, PT, |R3|, R2, PT ;  /* 0x000000020300720b */ /* 0x000fe40003f0d200 */
[----:B------:R-:W-:Y:S02]  /*0c90*/  LOP3.LUT R11, R19, R11, RZ, 0x3c, !PT ;  /* 0x0000000b130b7212 */ /* 0x000fe400078e3cff */
[----:B------:R-:W-:Y:S02]  /*0ca0*/  FSEL R16, R18, R16, !P0 ;  /* 0x0000001012107208 */ /* 0x000fe40004000000 */
[----:B------:R-:W-:Y:S01]  /*0cb0*/  FSEL R17, R11, R17, !P0 ;  /* 0x000000110b117208 */ /* 0x000fe20004000000 */
[----:B------:R-:W-:Y:S06]  /*0cc0*/  BRA `(.L_x_4) ;  /* 0x0000000000547947 */ /* 0x000fec0003800000 */
.L_x_3:
[----:B------:R-:W-:-:S14]  /*0cd0*/  DSETP.NAN.AND P0, PT, R8, R8, PT ;  /* 0x000000080800722a */ /* 0x000fdc0003f08000 */
[----:B------:R-:W-:Y:S05]  /*0ce0*/  @P0 BRA `(.L_x_5) ;  /* 0x0000000000440947 */ /* 0x000fea0003800000 */
[----:B------:R-:W-:-:S14]  /*0cf0*/  DSETP.NAN.AND P0, PT, R10, R10, PT ;  /* 0x0000000a0a00722a */ /* 0x000fdc0003f08000 */
[----:B------:R-:W-:Y:S05]  /*0d00*/  @P0 BRA `(.L_x_6) ;  /* 0x0000000000300947 */ /* 0x000fea0003800000 */
[----:B------:R-:W-:Y:S01]  /*0d10*/  ISETP.NE.AND P0, PT, R24, R25, PT ;  /* 0x000000191800720c */ /* 0x000fe20003f05270 */
[----:B------:R-:W-:Y:S02]  /*0d20*/  IMAD.MOV.U32 R16, RZ, RZ, 0x0 ;  /* 0x00000000ff107424 */ /* 0x000fe400078e00ff */
[----:B------:R-:W-:-:S10]  /*0d30*/  IMAD.MOV.U32 R17, RZ, RZ, -0x80000 ;  /* 0xfff80000ff117424 */ /* 0x000fd400078e00ff */
[----:B------:R-:W-:Y:S05]  /*0d40*/  @!P0 BRA `(.L_x_4) ;  /* 0x0000000000348947 */ /* 0x000fea0003800000 */
[----:B------:R-:W-:Y:S02]  /*0d50*/  ISETP.NE.AND P0, PT, R24, 0x7ff00000, PT ;  /* 0x7ff000001800780c */ /* 0x000fe40003f05270 */
[----:B------:R-:W-:Y:S02]  /*0d60*/  LOP3.LUT R17, R9, 0x80000000, R11, 0x48, !PT ;  /* 0x8000000009117812 */ /* 0x000fe400078e480b */
[----:B------:R-:W-:-:S13]  /*0d70*/  ISETP.EQ.OR P0, PT, R25, RZ, !P0 ;  /* 0x000000ff1900720c */ /* 0x000fda0004702670 */
[----:B------:R-:W-:Y:S01]  /*0d80*/  @P0 LOP3.LUT R2, R17, 0x7ff00000, RZ, 0xfc, !PT ;  /* 0x7ff0000011020812 */ /* 0x000fe200078efcff */
[----:B------:R-:W-:Y:S02]  /*0d90*/  @!P0 IMAD.MOV.U32 R16, RZ, RZ, RZ ;  /* 0x000000ffff108224 */ /* 0x000fe400078e00ff */
[----:B------:R-:W-:Y:S02]  /*0da0*/  @P0 IMAD.MOV.U32 R16, RZ, RZ, RZ ;  /* 0x000000ffff100224 */ /* 0x000fe400078e00ff */
[----:B------:R-:W-:Y:S01]  /*0db0*/  @P0 IMAD.MOV.U32 R17, RZ, RZ, R2 ;  /* 0x000000ffff110224 */ /* 0x000fe200078e0002 */
[----:B------:R-:W-:Y:S06]  /*0dc0*/  BRA `(.L_x_4) ;  /* 0x0000000000147947 */ /* 0x000fec0003800000 */
.L_x_6:
[----:B------:R-:W-:Y:S01]  /*0dd0*/  LOP3.LUT R17, R11, 0x80000, RZ, 0xfc, !PT ;  /* 0x000800000b117812 */ /* 0x000fe200078efcff */
[----:B------:R-:W-:Y:S01]  /*0de0*/  IMAD.MOV.U32 R16, RZ, RZ, R10 ;  /* 0x000000ffff107224 */ /* 0x000fe200078e000a */
[----:B------:R-:W-:Y:S06]  /*0df0*/  BRA `(.L_x_4) ;  /* 0x0000000000087947 */ /* 0x000fec0003800000 */
.L_x_5:
[----:B------:R-:W-:Y:S01]  /*0e00*/  LOP3.LUT R17, R9, 0x80000, RZ, 0xfc, !PT ;  /* 0x0008000009117812 */ /* 0x000fe200078efcff */
[----:B------:R-:W-:-:S07]  /*0e10*/  IMAD.MOV.U32 R16, RZ, RZ, R8 ;  /* 0x000000ffff107224 */ /* 0x000fce00078e0008 */
.L_x_4:
[----:B------:R-:W-:Y:S05]  /*0e20*/  BSYNC.RECONVERGENT B1 ;  /* 0x0000000000017941 */ /* 0x000fea0003800200 */
.L_x_2:
[----:B------:R-:W-:Y:S02]  /*0e30*/  IMAD.MOV.U32 R15, RZ, RZ, 0x0 ;  /* 0x00000000ff0f7424 */ /* 0x000fe400078e00ff */
[----:B------:R-:W-:Y:S02]  /*0e40*/  IMAD.MOV.U32 R2, RZ, RZ, R16 ;  /* 0x000000ffff027224 */ /* 0x000fe400078e0010 */
[----:B------:R-:W-:Y:S01]  /*0e50*/  IMAD.MOV.U32 R3, RZ, RZ, R17 ;  /* 0x000000ffff037224 */ /* 0x000fe200078e0011 */
[----:B------:R-:W-:Y:S06]  /*0e60*/  RET.REL.NODEC R14 `(_Z9v4_kernelPdS_S_diiddddddd) ;  /* 0xfffffff00e647950 */ /* 0x000fec0003c3ffff */
.L_x_7:
[----:B------:R-:W-:-:S00]  /*0e70*/  BRA `(.L_x_7) ;  /* 0xfffffffc00fc7947 */ /* 0x000fc0000383ffff */
[----:B------:R-:W-:-:S00]  /*0e80*/  NOP ;  /* 0x0000000000007918 */ /* 0x000fc00000000000 */
[----:B------:R-:W-:-:S00]  /*0e90*/  NOP ;  /* 0x0000000000007918 */ /* 0x000fc00000000000 */
[----:B------:R-:W-:-:S00]  /*0ea0*/  NOP ;  /* 0x0000000000007918 */ /* 0x000fc00000000000 */
[----:B------:R-:W-:-:S00]  /*0eb0*/  NOP ;  /* 0x0000000000007918 */ /* 0x000fc00000000000 */
[----:B------:R-:W-:-:S00]  /*0ec0*/  NOP ;  /* 0x0000000000007918 */ /* 0x000fc00000000000 */
[----:B------:R-:W-:-:S00]  /*0ed0*/  NOP ;  /* 0x0000000000007918 */ /* 0x000fc00000000000 */
[----:B------:R-:W-:-:S00]  /*0ee0*/  NOP ;  /* 0x0000000000007918 */ /* 0x000fc00000000000 */
[----:B------:R-:W-:-:S00]  /*0ef0*/  NOP ;  /* 0x0000000000007918 */ /* 0x000fc00000000000 */
.L_x_33:


//--------------------- .text._Z9v3_kernelPdS_S_diiddddddd --------------------------
	.section	.text._Z9v3_kernelPdS_S_diiddddddd,"ax",@progbits
	.align	128
        .global         _Z9v3_kernelPdS_S_diiddddddd
        .type           _Z9v3_kernelPdS_S_diiddddddd,@function
        .size           _Z9v3_kernelPdS_S_diiddddddd,(.L_x_34 - _Z9v3_kernelPdS_S_diiddddddd)
        .other          _Z9v3_kernelPdS_S_diiddddddd,@"STO_CUDA_ENTRY STV_DEFAULT"
_Z9v3_kernelPdS_S_diiddddddd:
.text._Z9v3_kernelPdS_S_diiddddddd:
[----:B------:R-:W-:Y:S01]  /*0000*/  LDC R1, c[0x0][0x37c] ;  /* 0x0000df00ff017b82 */ /* 0x000fe20000000800 */
[----:B------:R-:W0:Y:S07]  /*0010*/  S2R R3, SR_TID.X ;  /* 0x0000000000037919 */ /* 0x000e2e0000002100 */
[----:B------:R-:W0:Y:S01]  /*0020*/  LDC R0, c[0x0][0x360] ;  /* 0x0000d800ff007b82 */ /* 0x000e220000000800 */
[----:B------:R-:W1:Y:S07]  /*0030*/  S2R R7, SR_TID.Y ;  /* 0x0000000000077919 */ /* 0x000e6e0000002200 */
[----:B------:R-:W0:Y:S08]  /*0040*/  S2UR UR4, SR_CTAID.X ;  /* 0x00000000000479c3 */ /* 0x000e300000002500 */
[----:B------:R-:W1:Y:S08]  /*0050*/  S2UR UR5, SR_CTAID.Y ;  /* 0x00000000000579c3 */ /* 0x000e700000002600 */
[----:B------:R-:W1:Y:S08]  /*0060*/  LDC R2, c[0x0][0x364] ;  /* 0x0000d900ff027b82 */ /* 0x000e700000000800 */
[----:B------:R-:W2:Y:S01]  /*0070*/  LDC.64 R4, c[0x0][0x3a0] ;  /* 0x0000e800ff047b82 */ /* 0x000ea20000000a00 */
[----:B0-----:R-:W-:-:S04]  /*0080*/  IMAD R0, R0, UR4, R3 ;  /* 0x0000000400007c24 */ /* 0x001fc8000f8e0203 */
[----:B------:R-:W-:Y:S02]  /*0090*/  VIADD R3, R0, 0x1 ;  /* 0x0000000100037836 */ /* 0x000fe40000000000 */
[----:B-1----:R-:W-:-:S05]  /*00a0*/  IMAD R2, R2, UR5, R7 ;  /* 0x0000000502027c24 */ /* 0x002fca000f8e0207 */
[----:B--2---:R-:W-:-:S04]  /*00b0*/  ISETP.GE.AND P0, PT, R2, R5, PT ;  /* 0x000000050200720c */ /* 0x004fc80003f06270 */
[----:B------:R-:W-:-:S13]  /*00c0*/  ISETP.GT.OR P0, PT, R3, R4, P0 ;  /* 0x000000040300720c */ /* 0x000fda0000704670 */
[----:B------:R-:W-:Y:S05]  /*00d0*/  @P0 EXIT ;  /* 0x000000000000094d */ /* 0x000fea0003800000 */
[----:B------:R-:W0:Y:S01]  /*00e0*/  LDC.64 R6, c[0x0][0x388] ;  /* 0x0000e200ff067b82 */ /* 0x000e220000000a00 */
[----:B------:R-:W1:Y:S01]  /*00f0*/  LDCU.64 UR4, c[0x0][0x358] ;  /* 0x00006b00ff0477ac */ /* 0x000e620008000a00 */
[----:B------:R-:W-:Y:S01]  /*0100*/  VIADD R9, R5, 0x2 ;  /* 0x0000000205097836 */ /* 0x000fe20000000000 */
[----:B------:R-:W2:Y:S03]  /*0110*/  LDCU.64 UR6, c[0x0][0x388] ;  /* 0x00007100ff0677ac */ /* 0x000ea60008000a00 */
[----:B------:R-:W-:Y:S01]  /*0120*/  IMAD R8, R2, R9, R9 ;  /* 0x0000000902087224 */ /* 0x000fe200078e0209 */
[----:B------:R-:W3:Y:S03]  /*0130*/  LDCU.128 UR8, c[0x0][0x3b0] ;  /* 0x00007600ff0877ac */ /* 0x000ee60008000c00 */
[----:B------:R-:W-:-:S04]  /*0140*/  IMAD.IADD R8, R3, 0x1, R8 ;  /* 0x0000000103087824 */ /* 0x000fc800078e0208 */
[----:B0-----:R-:W-:-:S05]  /*0150*/  IMAD.WIDE R6, R8, 0x8, R6 ;  /* 0x0000000808067825 */ /* 0x001fca00078e0206 */
[----:B-1----:R-:W4:Y:S04]  /*0160*/  LDG.E.64 R10, desc[UR4][R6.64+0x8] ;  /* 0x00000804060a7981 */ /* 0x002f28000c1e1b00 */
[----:B------:R-:W4:Y:S01]  /*0170*/  LDG.E.64 R12, desc[UR4][R6.64+-0x8] ;  /* 0xfffff804060c7981 */ /* 0x000f22000c1e1b00 */
[----:B------:R-:W-:Y:S02]  /*0180*/  SHF.R.S32.HI R9, RZ, 0x1f, R5 ;  /* 0x0000001fff097819 */ /* 0x000fe40000011405 */
[C---:B------:R-:W-:Y:S01]  /*0190*/  IADD3 R0, P0, PT, R8.reuse, -R5, RZ ;  /* 0x8000000508007210 */ /* 0x040fe20007f1e0ff */
[----:B------:R0:W5:Y:S01]  /*01a0*/  LDG.E.64 R2, desc[UR4][R6.64] ;  /* 0x0000000406027981 */ /* 0x000162000c1e1b00 */
[----:B------:R-:W-:Y:S02]  /*01b0*/  IMAD.WIDE R4, R5, 0x8, R6 ;  /* 0x0000000805047825 */ /* 0x000fe400078e0206 */
[----:B------:R-:W-:-:S02]  /*01c0*/  LEA.HI.X.SX32 R9, R8, ~R9, 0x1, P0 ;  /* 0x8000000908097211 */ /* 0x000fc400000f0eff */
[C---:B--2---:R-:W-:Y:S02]  /*01d0*/  LEA R14, P0, R0.reuse, UR6, 0x3 ;  /* 0x00000006000e7c11 */ /* 0x044fe4000f8018ff */
[----:B------:R-:W2:Y:S02]  /*01e0*/  LDG.E.64 R4, desc[UR4][R4.64+0x10] ;  /* 0x0000100404047981 */ /* 0x000ea4000c1e1b00 */
[----:B------:R-:W-:Y:S01]  /*01f0*/  LEA.HI.X R15, R0, UR7, R9, 0x3, P0 ;  /* 0x00000007000f7c11 */ /* 0x000fe200080f1c09 */
[----:B------:R-:W1:Y:S01]  /*0200*/  LDCU.64 UR6, c[0x0][0x398] ;  /* 0x00007300ff0677ac */ /* 0x000e620008000a00 */
[----:B0-----:R-:W0:Y:S04]  /*0210*/  LDC.64 R6, c[0x0][0x390] ;  /* 0x0000e400ff067b82 */ /* 0x001e280000000a00 */
[----:B------:R-:W3:Y:S01]  /*0220*/  LDG.E.64 R14, desc[UR4][R14.64+-0x10] ;  /* 0xfffff0040e0e7981 */ /* 0x000ee2000c1e1b00 */
[----:B----4-:R-:W-:-:S03]  /*0230*/  DADD R10, R10, R12 ;  /* 0x000000000a0a7229 */ /* 0x010fc6000000000c */
[----:B------:R-:W4:Y:S05]  /*0240*/  LDC.64 R12, c[0x0][0x380] ;  /* 0x0000e000ff0c7b82 */ /* 0x000f2a0000000a00 */
[----:B-----5:R-:W-:-:S08]  /*0250*/  DFMA R10, R2, -4, R10 ;  /* 0xc0100000020a782b */ /* 0x020fd0000000000a */
[----:B--2---:R-:W-:-:S08]  /*0260*/  DADD R10, R10, R4 ;  /* 0x000000000a0a7229 */ /* 0x004fd00000000004 */
[----:B---3--:R-:W-:-:S08]  /*0270*/  DADD R10, R10, R14 ;  /* 0x000000000a0a7229 */ /* 0x008fd0000000000e */
[----:B-1----:R-:W-:Y:S01]  /*0280*/  DFMA R2, R10, UR6, R2 ;  /* 0x000000060a027c2b */ /* 0x002fe20008000002 */
[----:B------:R-:W1:Y:S01]  /*0290*/  LDCU.64 UR6, c[0x0][0x3a8] ;  /* 0x00007500ff0677ac */ /* 0x000e620008000a00 */
[----:B----4-:R-:W-:-:S05]  /*02a0*/  IMAD.WIDE R10, R8, 0x8, R12 ;  /* 0x00000008080a7825 */ /* 0x010fca00078e020c */
[----:B------:R2:W-:Y:S01]  /*02b0*/  STG.E.64 desc[UR4][R10.64], R2 ;  /* 0x000000020a007986 */ /* 0x0005e2000c101b04 */
[----:B------:R-:W-:Y:S01]  /*02c0*/  BAR.SYNC.DEFER_BLOCKING 0x0 ;  /* 0x0000000000007b1d */ /* 0x000fe20000010000 */
[----:B0-----:R-:W-:-:S05]  /*02d0*/  IMAD.WIDE R8, R8, 0x8, R6 ;  /* 0x0000000808087825 */ /* 0x001fca00078e0206 */
[----:B------:R-:W1:Y:S04]  /*02e0*/  LDG.E.64 R4, desc[UR4][R10.64] ;  /* 0x000000040a047981 */ /* 0x000e68000c1e1b00 */
[----:B------:R-:W3:Y:S01]  /*02f0*/  LDG.E.64 R6, desc[UR4][R8.64] ;  /* 0x0000000408067981 */ /* 0x000ee2000c1e1b00 */
[----:B--2---:R-:W-:Y:S01]  /*0300*/  IMAD.MOV.U32 R2, RZ, RZ, 0x1 ;  /* 0x00000001ff027424 */ /* 0x004fe200078e00ff */
[----:B------:R-:W-:Y:S01]  /*0310*/  BSSY.RECONVERGENT B0, `(.L_x_8) ;  /* 0x000001e000007945 */ /* 0x000fe20003800200 */
[C---:B-1----:R-:W-:Y:S01]  /*0320*/  DMUL R12, R4.reuse, UR6 ;  /* 0x00000006040c7c28 */ /* 0x042fe20008000000 */
[----:B------:R-:W0:Y:S01]  /*0330*/  LDCU.64 UR6, c[0x0][0x3d0] ;  /* 0x00007a00ff0677ac */ /* 0x000e220008000a00 */
[C---:B------:R-:W-:Y:S02]  /*0340*/  DADD R14, R4.reuse, -UR10 ;  /* 0x8000000a040e7e29 */ /* 0x040fe40008000000 */
[----:B------:R-:W-:-:S06]  /*0350*/  DADD R16, R4, -1 ;  /* 0xbff0000004107429 */ /* 0x000fcc0000000000 */
[----:B------:R-:W-:-:S08]  /*0360*/  DMUL R12, R12, R14 ;  /* 0x0000000e0c0c7228 */ /* 0x000fd00000000000 */
[----:B------:R-:W-:-:S08]  /*0370*/  DMUL R12, R12, R16 ;  /* 0x000000100c0c7228 */ /* 0x000fd00000000000 */
[----:B---3--:R-:W-:-:S08]  /*0380*/  DFMA R12, R4, R6, R12 ;  /* 0x00000006040c722b */ /* 0x008fd0000000000c */
[----:B------:R-:W-:-:S07]  /*0390*/  DFMA R4, -R12, UR8, R4 ;  /* 0x000000080c047c2b */ /* 0x000fce0008000104 */
[----:B------:R1:W-:Y:S01]  /*03a0*/  STG.E.64 desc[UR4][R10.64], R4 ;  /* 0x000000040a007986 */ /* 0x0003e2000c101b04 */
        /* <DEDUP_REMOVED lines=17> */
[----:B------:R-:W-:Y:S05]  /*04c0*/  CALL.REL.NOINC `($__internal_1_$__cuda_sm20_div_rn_f64_full) ;  /* 0x0000000000407944 */ /* 0x000fea0003c00000 */
[----:B------:R-:W-:Y:S02]  /*04d0*/  IMAD.MOV.U32 R2, RZ, RZ, R18 ;  /* 0x000000ffff027224 */ /* 0x000fe400078e0012 */
[----:B------:R-:W-:-:S07]  /*04e0*/  IMAD.MOV.U32 R3, RZ, RZ, R19 ;  /* 0x000000ffff037224 */ /* 0x000fce00078e0013 */
.L_x_9:
[----:B------:R-:W-:Y:S05]  /*04f0*/  BSYNC.RECONVERGENT B0 ;  /* 0x0000000000007941 */ /* 0x000fea0003800200 */
.L_x_8:
        /* <DEDUP_REMOVED lines=10> */
[----:B------:R-:W-:-:S07]  /*05a0*/  DFMA R2, R2, R4, R6 ;  /* 0x000000040202722b */ /* 0x000fce0000000006 */
[----:B------:R-:W-:Y:S01]  /*05b0*/  STG.E.64 desc[UR4][R8.64], R2 ;  /* 0x0000000208007986 */ /* 0x000fe2000c101b04 */
[----:B------:R-:W-:Y:S05]  /*05c0*/  EXIT ;  /* 0x000000000000794d */ /* 0x000fea0003800000 */
        .weak           $__internal_1_$__cuda_sm20_div_rn_f64_full
        .type           $__internal_1_$__cuda_sm20_div_rn_f64_full,@function
        .size           $__internal_1_$__cuda_sm20_div_rn_f64_full,(.L_x_34 - $__internal_1_$__cuda_sm20_div_rn_f64_full)
$__internal_1_$__cuda_sm20_div_rn_f64_full:
[C---:B------:R-:W-:Y:S01]  /*05d0*/  FSETP.GEU.AND P0, PT, |R15|.reuse, 1.469367938527859385e-39, PT ;  /* 0x001000000f00780b */ /* 0x040fe20003f0e200 */
[--C-:B------:R-:W-:Y:S01]  /*05e0*/  IMAD.MOV.U32 R10, RZ, RZ, R14.reuse ;  /* 0x000000ffff0a7224 */ /* 0x100fe200078e000e */
[----:B------:R-:W-:Y:S01]  /*05f0*/  LOP3.LUT R2, R15, 0x800fffff, RZ, 0xc0, !PT ;  /* 0x800fffff0f027812 */ /* 0x000fe200078ec0ff */
[----:B------:R-:W-:Y:S01]  /*0600*/  IMAD.MOV.U32 R11, RZ, RZ, R15 ;  /* 0x000000ffff0b7224 */ /* 0x000fe200078e000f */
[C---:B------:R-:W-:Y:S01]  /*0610*/  FSETP.GEU.AND P2, PT, |R13|.reuse, 1.469367938527859385e-39, PT ;  /* 0x001000000d00780b */ /* 0x040fe20003f4e200 */
[----:B------:R-:W-:Y:S01]  /*0620*/  IMAD.MOV.U32 R16, RZ, RZ, 0x1 ;  /* 0x00000001ff107424 */ /* 0x000fe200078e00ff */
[----:B------:R-:W-:Y:S01]  /*0630*/  LOP3.LUT R3, R2, 0x3ff00000, RZ, 0xfc, !PT ;  /* 0x3ff0000002037812 */ /* 0x000fe200078efcff */
[----:B------:R-:W-:Y:S01]  /*0640*/  IMAD.MOV.U32 R2, RZ, RZ, R14 ;  /* 0x000000ffff027224 */ /* 0x000fe200078e000e */
[----:B------:R-:W-:Y:S01]  /*0650*/  LOP3.LUT R20, R13, 0x7ff00000, RZ, 0xc0, !PT ;  /* 0x7ff000000d147812 */ /* 0x000fe200078ec0ff */
[----:B------:R-:W-:Y:S01]  /*0660*/  IMAD.MOV.U32 R14, RZ, RZ, R12 ;  /* 0x000000ffff0e7224 */ /* 0x000fe200078e000c */
[----:B------:R-:W-:Y:S01]  /*0670*/  LOP3.LUT R23, R15, 0x7ff00000, RZ, 0xc0, !PT ;  /* 0x7ff000000f177812 */ /* 0x000fe200078ec0ff */
[----:B------:R-:W-:Y:S02]  /*0680*/  BSSY.RECONVERGENT B1, `(.L_x_10) ;  /* 0x000004e000017945 */ /* 0x000fe40003800200 */
[----:B------:R-:W-:Y:S01]  /*0690*/  @!P0 DMUL R2, R10, 8.98846567431157953865e+307 ;  /* 0x7fe000000a028828 */ /* 0x000fe20000000000 */
[----:B------:R-:W-:Y:S01]  /*06a0*/  ISETP.GE.U32.AND P1, PT, R20, R23, PT ;  /* 0x000000171400720c */ /* 0x000fe20003f26070 */
[----:B------:R-:W-:-:S02]  /*06b0*/  IMAD.MOV.U32 R22, RZ, RZ, R20 ;  /* 0x000000ffff167224 */ /* 0x000fc400078e0014 */
[----:B------:R-:W-:Y:S02]  /*06c0*/  @!P2 LOP3.LUT R21, R11, 0x7ff00000, RZ, 0xc0, !PT ;  /* 0x7ff000000b15a812 */ /* 0x000fe400078ec0ff */
[----:B------:R-:W0:Y:S02]  /*06d0*/  MUFU.RCP64H R17, R3 ;  /* 0x0000000300117308 */ /* 0x000e240000001800 */
[----:B------:R-:W-:Y:S01]  /*06e0*/  @!P2 ISETP.GE.U32.AND P3, PT, R20, R21, PT ;  /* 0x000000151400a20c */ /* 0x000fe20003f66070 */
[----:B------:R-:W-:Y:S01]  /*06f0*/  IMAD.MOV.U32 R21, RZ, RZ, 0x1ca00000 ;  /* 0x1ca00000ff157424 */ /* 0x000fe200078e00ff */
[----:B------:R-:W-:-:S04]  /*0700*/  @!P0 LOP3.LUT R23, R3, 0x7ff00000, RZ, 0xc0, !PT ;  /* 0x7ff0000003178812 */ /* 0x000fc800078ec0ff */
[----:B------:R-:W-:-:S04]  /*0710*/  SEL R15, R21, 0x63400000, !P1 ;  /* 0x63400000150f7807 */ /* 0x000fc80004800000 */
[----:B------:R-:W-:Y:S01]  /*0720*/  LOP3.LUT R15, R15, 0x800fffff, R13, 0xf8, !PT ;  /* 0x800fffff0f0f7812 */ /* 0x000fe200078ef80d */
[----:B0-----:R-:W-:-:S08]  /*0730*/  DFMA R18, R16, -R2, 1 ;  /* 0x3ff000001012742b */ /* 0x001fd00000000802 */
[----:B------:R-:W-:-:S08]  /*0740*/  DFMA R18, R18, R18, R18 ;  /* 0x000000121212722b */ /* 0x000fd00000000012 */
[----:B------:R-:W-:Y:S01]  /*0750*/  DFMA R16, R16, R18, R16 ;  /* 0x000000121010722b */ /* 0x000fe20000000010 */
[----:B------:R-:W-:-:S04]  /*0760*/  @!P2 SEL R19, R21, 0x63400000, !P3 ;  /* 0x634000001513a807 */ /* 0x000fc80005800000 */
[----:B------:R-:W-:-:S03]  /*0770*/  @!P2 LOP3.LUT R24, R19, 0x80000000, R13, 0xf8, !PT ;  /* 0x800000001318a812 */ /* 0x000fc600078ef80d */
[----:B------:R-:W-:Y:S01]  /*0780*/  DFMA R18, R16, -R2, 1 ;  /* 0x3ff000001012742b */ /* 0x000fe20000000802 */
[----:B------:R-:W-:Y:S01]  /*0790*/  @!P2 LOP3.LUT R25, R24, 0x100000, RZ, 0xfc, !PT ;  /* 0x001000001819a812 */ /* 0x000fe200078efcff */
[----:B------:R-:W-:-:S06]  /*07a0*/  @!P2 IMAD.MOV.U32 R24, RZ, RZ, RZ ;  /* 0x000000ffff18a224 */ /* 0x000fcc00078e00ff */
[----:B------:R-:W-:Y:S02]  /*07b0*/  DFMA R16, R16, R18, R16 ;  /* 0x000000121010722b */ /* 0x000fe40000000010 */
[----:B------:R-:W-:-:S08]  /*07c0*/  @!P2 DFMA R14, R14, 2, -R24 ;  /* 0x400000000e0ea82b */ /* 0x000fd00000000818 */
[----:B------:R-:W-:Y:S02]  /*07d0*/  DMUL R18, R16, R14 ;  /* 0x0000000e10127228 */ /* 0x000fe40000000000 */
[----:B------:R-:W-:-:S05]  /*07e0*/  @!P2 LOP3.LUT R22, R15, 0x7ff00000, RZ, 0xc0, !PT ;  /* 0x7ff000000f16a812 */ /* 0x000fca00078ec0ff */
[----:B------:R-:W-:Y:S01]  /*07f0*/  VIADD R26, R22, 0xffffffff ;  /* 0xffffffff161a7836 */ /* 0x000fe20000000000 */
[----:B------:R-:W-:-:S04]  /*0800*/  DFMA R24, R18, -R2, R14 ;  /* 0x800000021218722b */ /* 0x000fc8000000000e */
[----:B------:R-:W-:Y:S01]  /*0810*/  ISETP.GT.U32.AND P0, PT, R26, 0x7feffffe, PT ;  /* 0x7feffffe1a00780c */ /* 0x000fe20003f04070 */
[----:B------:R-:W-:-:S03]  /*0820*/  VIADD R26, R23, 0xffffffff ;  /* 0xffffffff171a7836 */ /* 0x000fc60000000000 */
[----:B------:R-:W-:Y:S02]  /*0830*/  DFMA R16, R16, R24, R18 ;  /* 0x000000181010722b */ /* 0x000fe40000000012 */
[----:B------:R-:W-:-:S13]  /*0840*/  ISETP.GT.U32.OR P0, PT, R26, 0x7feffffe, P0 ;  /* 0x7feffffe1a00780c */ /* 0x000fda0000704470 */
        /* <DEDUP_REMOVED lines=28> */
.L_x_11:
        /* <DEDUP_REMOVED lines=16> */
.L_x_14:
[----:B------:R-:W-:Y:S01]  /*0b10*/  LOP3.LUT R19, R11, 0x80000, RZ, 0xfc, !PT ;  /* 0x000800000b137812 */ /* 0x000fe200078efcff */
[----:B------:R-:W-:Y:S01]  /*0b20*/  IMAD.MOV.U32 R18, RZ, RZ, R10 ;  /* 0x000000ffff127224 */ /* 0x000fe200078e000a */
[----:B------:R-:W-:Y:S06]  /*0b30*/  BRA `(.L_x_12) ;  /* 0x0000000000087947 */ /* 0x000fec0003800000 */
.L_x_13:
[----:B------:R-:W-:Y:S01]  /*0b40*/  LOP3.LUT R19, R13, 0x80000, RZ, 0xfc, !PT ;  /* 0x000800000d137812 */ /* 0x000fe200078efcff */
[----:B------:R-:W-:-:S07]  /*0b50*/  IMAD.MOV.U32 R18, RZ, RZ, R12 ;  /* 0x000000ffff127224 */ /* 0x000fce00078e000c */
.L_x_12:
[----:B------:R-:W-:Y:S05]  /*0b60*/  BSYNC.RECONVERGENT B1 ;  /* 0x0000000000017941 */ /* 0x000fea0003800200 */
.L_x_10:
[----:B------:R-:W-:Y:S02]  /*0b70*/  IMAD.MOV.U32 R2, RZ, RZ, R0 ;  /* 0x000000ffff027224 */ /* 0x000fe400078e0000 */
[----:B------:R-:W-:-:S04]  /*0b80*/  IMAD.MOV.U32 R3, RZ, RZ, 0x0 ;  /* 0x00000000ff037424 */ /* 0x000fc800078e00ff */
[----:B------:R-:W-:Y:S05]  /*0b90*/  RET.REL.NODEC R2 `(_Z9v3_kernelPdS_S_diiddddddd) ;  /* 0xfffffff402187950 */ /* 0x000fea0003c3ffff */
.L_x_15:
        /* <DEDUP_REMOVED lines=14> */
.L_x_34:


//--------------------- .text._Z9v2_kernelPdS_S_diiddddddd --------------------------
	.section	.text._Z9v2_kernelPdS_S_diiddddddd,"ax",@progbits
	.align	128
        .global         _Z9v2_kernelPdS_S_diiddddddd
        .type           _Z9v2_kernelPdS_S_diiddddddd,@function
        .size           _Z9v2_kernelPdS_S_diiddddddd,(.L_x_35 - _Z9v2_kernelPdS_S_diiddddddd)
        .other          _Z9v2_kernelPdS_S_diiddddddd,@"STO_CUDA_ENTRY STV_DEFAULT"
_Z9v2_kernelPdS_S_diiddddddd:
.text._Z9v2_kernelPdS_S_diiddddddd:
        /* <DEDUP_REMOVED lines=26> */
[----:B------:R-:W5:Y:S01]  /*01a0*/  LDG.E.64 R2, desc[UR4][R6.64] ;  /* 0x0000000406027981 */ /* 0x000f62000c1e1b00 */
[----:B------:R-:W-:Y:S02]  /*01b0*/  IMAD.WIDE R4, R5, 0x8, R6 ;  /* 0x0000000805047825 */ /* 0x000fe400078e0206 */
[----:B------:R-:W-:-:S02]  /*01c0*/  LEA.HI.X.SX32 R9, R8, ~R9, 0x1, P0 ;  /* 0x8000000908097211 */ /* 0x000fc400000f0eff */
[C---:B--2---:R-:W-:Y:S02]  /*01d0*/  LEA R14, P0, R0.reuse, UR6, 0x3 ;  /* 0x00000006000e7c11 */ /* 0x044fe4000f8018ff */
[----:B------:R-:W2:Y:S02]  /*01e0*/  LDG.E.64 R4, desc[UR4][R4.64+0x10] ;  /* 0x0000100404047981 */ /* 0x000ea4000c1e1b00 */
[----:B------:R-:W-:Y:S01]  /*01f0*/  LEA.HI.X R15, R0, UR7, R9, 0x3, P0 ;  /* 0x00000007000f7c11 */ /* 0x000fe200080f1c09 */
[----:B------:R-:W0:Y:S05]  /*0200*/  LDCU.64 UR6, c[0x0][0x398] ;  /* 0x00007300ff0677ac */ /* 0x000e2a0008000a00 */
[----:B------:R-:W3:Y:S01]  /*0210*/  LDG.E.64 R14, desc[UR4][R14.64+-0x10] ;  /* 0xfffff0040e0e7981 */ /* 0x000ee2000c1e1b00 */
[----:B----4-:R-:W-:Y:S01]  /*0220*/  DADD R10, R10, R12 ;  /* 0x000000000a0a7229 */ /* 0x010fe2000000000c */
[----:B------:R-:W1:Y:S07]  /*0230*/  LDC.64 R12, c[0x0][0x380] ;  /* 0x0000e000ff0c7b82 */ /* 0x000e6e0000000a00 */
[----:B-----5:R-:W-:-:S08]  /*0240*/  DFMA R10, R2, -4, R10 ;  /* 0xc0100000020a782b */ /* 0x020fd0000000000a */
[----:B--2---:R-:W-:Y:S01]  /*0250*/  DADD R10, R10, R4 ;  /* 0x000000000a0a7229 */ /* 0x004fe20000000004 */
[----:B------:R-:W2:Y:S07]  /*0260*/  LDC.64 R4, c[0x0][0x390] ;  /* 0x0000e400ff047b82 */ /* 0x000eae0000000a00 */
[----:B---3--:R-:W-:-:S08]  /*0270*/  DADD R10, R10, R14 ;  /* 0x000000000a0a7229 */ /* 0x008fd0000000000e */
[----:B0-----:R-:W-:Y:S01]  /*0280*/  DFMA R10, R10, UR6, R2 ;  /* 0x000000060a0a7c2b */ /* 0x001fe20008000002 */
[----:B------:R-:W0:Y:S01]  /*0290*/  LDCU.64 UR6, c[0x0][0x3a8] ;  /* 0x00007500ff0677ac */ /* 0x000e220008000a00 */
[----:B-1----:R-:W-:-:S05]  /*02a0*/  IMAD.WIDE R2, R8, 0x8, R12 ;  /* 0x0000000808027825 */ /* 0x002fca00078e020c */
[----:B------:R1:W-:Y:S01]  /*02b0*/  STG.E.64 desc[UR4][R2.64], R10 ;  /* 0x0000000a02007986 */ /* 0x0003e2000c101b04 */
[----:B------:R-:W-:Y:S01]  /*02c0*/  BAR.SYNC.DEFER_BLOCKING 0x0 ;  /* 0x0000000000007b1d */ /* 0x000fe20000010000 */
[----:B--2---:R-:W-:-:S05]  /*02d0*/  IMAD.WIDE R8, R8, 0x8, R4 ;  /* 0x0000000808087825 */ /* 0x004fca00078e0204 */
[----:B------:R-:W0:Y:S04]  /*02e0*/  LDG.E.64 R6, desc[UR4][R2.64] ;  /* 0x0000000402067981 */ /* 0x000e28000c1e1b00 */
[----:B------:R-:W2:Y:S01]  /*02f0*/  LDG.E.64 R16, desc[UR4][R8.64] ;  /* 0x0000000408107981 */ /* 0x000ea2000c1e1b00 */
[C---:B0-----:R-:W-:Y:S01]  /*0300*/  DMUL R4, R6.reuse, UR6 ;  /* 0x0000000606047c28 */ /* 0x041fe20008000000 */
[----:B------:R-:W1:Y:S01]  /*0310*/  LDCU.64 UR6, c[0x0][0x3d0] ;  /* 0x00007a00ff0677ac */ /* 0x000e620008000a00 */
[C---:B------:R-:W-:Y:S02]  /*0320*/  DADD R12, R6.reuse, -UR10 ;  /* 0x8000000a060c7e29 */ /* 0x040fe40008000000 */
[----:B------:R-:W-:-:S06]  /*0330*/  DADD R14, R6, -1 ;  /* 0xbff00000060e7429 */ /* 0x000fcc0000000000 */
[----:B------:R-:W-:-:S08]  /*0340*/  DMUL R4, R4, R12 ;  /* 0x0000000c04047228 */ /* 0x000fd00000000000 */
[----:B------:R-:W-:-:S08]  /*0350*/  DMUL R4, R4, R14 ;  /* 0x0000000e04047228 */ /* 0x000fd00000000000 */
[----:B--2---:R-:W-:-:S08]  /*0360*/  DFMA R4, R6, R16, R4 ;  /* 0x000000100604722b */ /* 0x004fd00000000004 */
[----:B------:R-:W-:-:S07]  /*0370*/  DFMA R6, -R4, UR8, R6 ;  /* 0x0000000804067c2b */ /* 0x000fce0008000106 */
[----:B------:R0:W-:Y:S04]  /*0380*/  STG.E.64 desc[UR4][R2.64], R6 ;  /* 0x0000000602007986 */ /* 0x0001e8000c101b04 */
[----:B------:R-:W2:Y:S01]  /*0390*/  LDG.E.64 R4, desc[UR4][R8.64] ;  /* 0x0000000408047981 */ /* 0x000ea2000c1e1b00 */
[----:B-1----:R-:W-:Y:S01]  /*03a0*/  DADD R10, R6, UR6 ;  /* 0x00000006060a7e29 */ /* 0x002fe20008000000 */
[----:B------:R-:W-:Y:S01]  /*03b0*/  IMAD.MOV.U32 R12, RZ, RZ, 0x1 ;  /* 0x00000001ff0c7424 */ /* 0x000fe200078e00ff */
[----:B------:R-:W2:Y:S01]  /*03c0*/  LDCU.64 UR6, c[0x0][0x3c8] ;  /* 0x00007900ff0677ac */ /* 0x000ea20008000a00 */
[----:B------:R-:W-:Y:S03]  /*03d0*/  BSSY.RECONVERGENT B0, `(.L_x_16) ;  /* 0x0000013000007945 */ /* 0x000fe60003800200 */
[----:B------:R-:W1:Y:S02]  /*03e0*/  MUFU.RCP64H R13, R11 ;  /* 0x0000000b000d7308 */ /* 0x000e640000001800 */
[----:B-1----:R-:W-:-:S08]  /*03f0*/  DFMA R14, -R10, R12, 1 ;  /* 0x3ff000000a0e742b */ /* 0x002fd0000000010c */
[----:B------:R-:W-:-:S08]  /*0400*/  DFMA R14, R14, R14, R14 ;  /* 0x0000000e0e0e722b */ /* 0x000fd0000000000e */
[----:B------:R-:W-:-:S08]  /*0410*/  DFMA R14, R12, R14, R12 ;  /* 0x0000000e0c0e722b */ /* 0x000fd0000000000c */
[----:B------:R-:W-:-:S08]  /*0420*/  DFMA R16, -R10, R14, 1 ;  /* 0x3ff000000a10742b */ /* 0x000fd0000000010e */
[----:B------:R-:W-:Y:S02]  /*0430*/  DFMA R16, R14, R16, R14 ;  /* 0x000000100e10722b */ /* 0x000fe4000000000e */
[----:B--2---:R-:W-:-:S08]  /*0440*/  DMUL R12, R4, UR6 ;  /* 0x00000006040c7c28 */ /* 0x004fd00008000000 */
[----:B0-----:R-:W-:Y:S02]  /*0450*/  DMUL R2, R12, R16 ;  /* 0x000000100c027228 */ /* 0x001fe40000000000 */
[----:B------:R-:W-:-:S06]  /*0460*/  FSETP.GEU.AND P1, PT, |R13|, 6.5827683646048100446e-37, PT ;  /* 0x036000000d00780b */ /* 0x000fcc0003f2e200 */
[----:B------:R-:W-:-:S08]  /*0470*/  DFMA R14, -R10, R2, R12 ;  /* 0x000000020a0e722b */ /* 0x000fd0000000010c */
[----:B------:R-:W-:-:S10]  /*0480*/  DFMA R2, R16, R14, R2 ;  /* 0x0000000e1002722b */ /* 0x000fd40000000002 */
[----:B------:R-:W-:-:S05]  /*0490*/  FFMA R0, RZ, R11, R3 ;  /* 0x0000000bff007223 */ /* 0x000fca0000000003 */
[----:B------:R-:W-:-:S13]  /*04a0*/  FSETP.GT.AND P0, PT, |R0|, 1.469367938527859385e-39, PT ;  /* 0x001000000000780b */ /* 0x000fda0003f04200 */
[----:B------:R-:W-:Y:S05]  /*04b0*/  @P0 BRA P1, `(.L_x_17) ;  /* 0x0000000000100947 */ /* 0x000fea0000800000 */
[----:B------:R-:W-:-:S07]  /*04c0*/  MOV R0, 0x4e0 ;  /* 0x000004e000007802 */ /* 0x000fce0000000f00 */
[----:B------:R-:W-:Y:S05]  /*04d0*/  CALL.REL.NOINC `($__internal_2_$__cuda_sm20_div_rn_f64_full) ;  /* 0x0000000000407944 */ /* 0x000fea0003c00000 */
[----:B------:R-:W-:Y:S02]  /*04e0*/  IMAD.MOV.U32 R2, RZ, RZ, R18 ;  /* 0x000000ffff027224 */ /* 0x000fe400078e0012 */
[----:B------:R-:W-:-:S07]  /*04f0*/  IMAD.MOV.U32 R3, RZ, RZ, R19 ;  /* 0x000000ffff037224 */ /* 0x000fce00078e0013 */
.L_x_17:
[----:B------:R-:W-:Y:S05]  /*0500*/  BSYNC.RECONVERGENT B0 ;  /* 0x0000000000007941 */ /* 0x000fea0003800200 */
.L_x_16:
        /* <DEDUP_REMOVED lines=13> */
        .weak           $__internal_2_$__cuda_sm20_div_rn_f64_full
        .type           $__internal_2_$__cuda_sm20_div_rn_f64_full,@function
        .size           $__internal_2_$__cuda_sm20_div_rn_f64_full,(.L_x_35 - $__internal_2_$__cuda_sm20_div_rn_f64_full)
$__internal_2_$__cuda_sm20_div_rn_f64_full:
[C---:B------:R-:W-:Y:S01]  /*05e0*/  FSETP.GEU.AND P0, PT, |R11|.reuse, 1.469367938527859385e-39, PT ;  /* 0x001000000b00780b */ /* 0x040fe20003f0e200 */
[----:B------:R-:W-:Y:S01]  /*05f0*/  IMAD.MOV.U32 R14, RZ, RZ, 0x1 ;  /* 0x00000001ff0e7424 */ /* 0x000fe200078e00ff */
[----:B------:R-:W-:Y:S01]  /*0600*/  LOP3.LUT R2, R11, 0x800fffff, RZ, 0xc0, !PT ;  /* 0x800fffff0b027812 */ /* 0x000fe200078ec0ff */
[----:B------:R-:W-:Y:S01]  /*0610*/  IMAD.MOV.U32 R21, RZ, RZ, 0x1ca00000 ;  /* 0x1ca00000ff157424 */ /* 0x000fe200078e00ff */
[C---:B------:R-:W-:Y:S01]  /*0620*/  FSETP.GEU.AND P2, PT, |R13|.reuse, 1.469367938527859385e-39, PT ;  /* 0x001000000d00780b */ /* 0x040fe20003f4e200 */
[----:B------:R-:W-:Y:S01]  /*0630*/  BSSY.RECONVERGENT B1, `(.L_x_18) ;  /* 0x0000052000017945 */ /* 0x000fe20003800200 */
[----:B------:R-:W-:Y:S01]  /*0640*/  LOP3.LUT R3, R2, 0x3ff00000, RZ, 0xfc, !PT ;  /* 0x3ff0000002037812 */ /* 0x000fe200078efcff */
[----:B------:R-:W-:Y:S01]  /*0650*/  IMAD.MOV.U32 R2, RZ, RZ, R10 ;  /* 0x000000ffff027224 */ /* 0x000fe200078e000a */
[----:B------:R-:W-:Y:S02]  /*0660*/  LOP3.LUT R20, R13, 0x7ff00000, RZ, 0xc0, !PT ;  /* 0x7ff000000d147812 */ /* 0x000fe400078ec0ff */
[----:B------:R-:W-:-:S03]  /*0670*/  LOP3.LUT R23, R11, 0x7ff00000, RZ, 0xc0, !PT ;  /* 0x7ff000000b177812 */ /* 0x000fc600078ec0ff */
[----:B------:R-:W-:Y:S01]  /*0680*/  @!P0 DMUL R2, R10, 8.98846567431157953865e+307 ;  /* 0x7fe000000a028828 */ /* 0x000fe20000000000 */
[C---:B------:R-:W-:Y:S01]  /*0690*/  ISETP.GE.U32.AND P1, PT, R20.reuse, R23, PT ;  /* 0x000000171400720c */ /* 0x040fe20003f26070 */
[----:B------:R-:W-:Y:S02]  /*06a0*/  IMAD.MOV.U32 R22, RZ, RZ, R20 ;  /* 0x000000ffff167224 */ /* 0x000fe400078e0014 */
[----:B------:R-:W-:Y:S02]  /*06b0*/  @!P2 LOP3.LUT R19, R11, 0x7ff00000, RZ, 0xc0, !PT ;  /* 0x7ff000000b13a812 */ /* 0x000fe400078ec0ff */
[----:B------:R-:W0:Y:S02]  /*06c0*/  MUFU.RCP64H R15, R3 ;  /* 0x00000003000f7308 */ /* 0x000e240000001800 */
[----:B------:R-:W-:Y:S02]  /*06d0*/  @!P2 ISETP.GE.U32.AND P3, PT, R20, R19, PT ;  /* 0x000000131400a20c */ /* 0x000fe40003f66070 */
[----:B------:R-:W-:-:S02]  /*06e0*/  @!P0 LOP3.LUT R23, R3, 0x7ff00000, RZ, 0xc0, !PT ;  /* 0x7ff0000003178812 */ /* 0x000fc400078ec0ff */
[----:B------:R-:W-:-:S04]  /*06f0*/  @!P2 SEL R19, R21, 0x63400000, !P3 ;  /* 0x634000001513a807 */ /* 0x000fc80005800000 */
[----:B------:R-:W-:-:S04]  /*0700*/  @!P2 LOP3.LUT R24, R19, 0x80000000, R13, 0xf8, !PT ;  /* 0x800000001318a812 */ /* 0x000fc800078ef80d */
[----:B------:R-:W-:Y:S01]  /*0710*/  @!P2 LOP3.LUT R25, R24, 0x100000, RZ, 0xfc, !PT ;  /* 0x001000001819a812 */ /* 0x000fe200078efcff */
[----:B------:R-:W-:Y:S01]  /*0720*/  @!P2 IMAD.MOV.U32 R24, RZ, RZ, RZ ;  /* 0x000000ffff18a224 */ /* 0x000fe200078e00ff */
[----:B0-----:R-:W-:-:S08]  /*0730*/  DFMA R16, R14, -R2, 1 ;  /* 0x3ff000000e10742b */ /* 0x001fd00000000802 */
[----:B------:R-:W-:-:S08]  /*0740*/  DFMA R16, R16, R16, R16 ;  /* 0x000000101010722b */ /* 0x000fd00000000010 */
[----:B------:R-:W-:Y:S01]  /*0750*/  DFMA R16, R14, R16, R14 ;  /* 0x000000100e10722b */ /* 0x000fe2000000000e */
[----:B------:R-:W-:Y:S01]  /*0760*/  SEL R15, R21, 0x63400000, !P1 ;  /* 0x63400000150f7807 */ /* 0x000fe20004800000 */
[----:B------:R-:W-:-:S03]  /*0770*/  IMAD.MOV.U32 R14, RZ, RZ, R12 ;  /* 0x000000ffff0e7224 */ /* 0x000fc600078e000c */
[----:B------:R-:W-:-:S03]  /*0780*/  LOP3.LUT R15, R15, 0x800fffff, R13, 0xf8, !PT ;  /* 0x800fffff0f0f7812 */ /* 0x000fc600078ef80d */
[----:B------:R-:W-:-:S03]  /*0790*/  DFMA R18, R16, -R2, 1 ;  /* 0x3ff000001012742b */ /* 0x000fc60000000802 */
[----:B------:R-:W-:-:S05]  /*07a0*/  @!P2 DFMA R14, R14, 2, -R24 ;  /* 0x400000000e0ea82b */ /* 0x000fca0000000818 */
[----:B------:R-:W-:-:S05]  /*07b0*/  DFMA R16, R16, R18, R16 ;  /* 0x000000121010722b */ /* 0x000fca0000000010 */
        /* <DEDUP_REMOVED lines=36> */
.L_x_19:
        /* <DEDUP_REMOVED lines=16> */
.L_x_22:
[----:B------:R-:W-:Y:S01]  /*0b00*/  LOP3.LUT R19, R11, 0x80000, RZ, 0xfc, !PT ;  /* 0x000800000b137812 */ /* 0x000fe200078efcff */
[----:B------:R-:W-:Y:S01]  /*0b10*/  IMAD.MOV.U32 R18, RZ, RZ, R10 ;  /* 0x000000ffff127224 */ /* 0x000fe200078e000a */
[----:B------:R-:W-:Y:S06]  /*0b20*/  BRA `(.L_x_20) ;  /* 0x0000000000087947 */ /* 0x000fec0003800000 */
.L_x_21:
[----:B------:R-:W-:Y:S01]  /*0b30*/  LOP3.LUT R19, R13, 0x80000, RZ, 0xfc, !PT ;  /* 0x000800000d137812 */ /* 0x000fe200078efcff */
[----:B------:R-:W-:-:S07]  /*0b40*/  IMAD.MOV.U32 R18, RZ, RZ, R12 ;  /* 0x000000ffff127224 */ /* 0x000fce00078e000c */
.L_x_20:
[----:B------:R-:W-:Y:S05]  /*0b50*/  BSYNC.RECONVERGENT B1 ;  /* 0x0000000000017941 */ /* 0x000fea0003800200 */
.L_x_18:
[----:B------:R-:W-:Y:S02]  /*0b60*/  IMAD.MOV.U32 R2, RZ, RZ, R0 ;  /* 0x000000ffff027224 */ /* 0x000fe400078e0000 */
[----:B------:R-:W-:-:S04]  /*0b70*/  IMAD.MOV.U32 R3, RZ, RZ, 0x0 ;  /* 0x00000000ff037424 */ /* 0x000fc800078e00ff */
[----:B------:R-:W-:Y:S05]  /*0b80*/  RET.REL.NODEC R2 `(_Z9v2_kernelPdS_S_diiddddddd) ;  /* 0xfffffff4021c7950 */ /* 0x000fea0003c3ffff */
.L_x_23:
        /* <DEDUP_REMOVED lines=15> */
.L_x_35:


//--------------------- .text._Z6v1_ODEPdS_S_diiddddddd --------------------------
	.section	.text._Z6v1_ODEPdS_S_diiddddddd,"ax",@progbits
	.align	128
        .global         _Z6v1_ODEPdS_S_diiddddddd
        .type           _Z6v1_ODEPdS_S_diiddddddd,@function
        .size           _Z6v1_ODEPdS_S_diiddddddd,(.L_x_36 - _Z6v1_ODEPdS_S_diiddddddd)
        .other          _Z6v1_ODEPdS_S_diiddddddd,@"STO_CUDA_ENTRY STV_DEFAULT"
_Z6v1_ODEPdS_S_diiddddddd:
.text._Z6v1_ODEPdS_S_diiddddddd:
        /* <DEDUP_REMOVED lines=8> */
[----:B0-----:R-:W-:-:S02]  /*0080*/  IMAD R0, R0, UR4, R3 ;  /* 0x0000000400007c24 */ /* 0x001fc4000f8e0203 */
[----:B-1----:R-:W-:Y:S02]  /*0090*/  IMAD R4, R4, UR5, R5 ;  /* 0x0000000504047c24 */ /* 0x002fe4000f8e0205 */
[----:B------:R-:W-:-:S03]  /*00a0*/  VIADD R5, R0, 0x1 ;  /* 0x0000000100057836 */ /* 0x000fc60000000000 */
[----:B--2---:R-:W-:-:S04]  /*00b0*/  ISETP.GE.AND P0, PT, R4, R7, PT ;  /* 0x000000070400720c */ /* 0x004fc80003f06270 */
[----:B------:R-:W-:-:S13]  /*00c0*/  ISETP.GT.OR P0, PT, R5, R6, P0 ;  /* 0x000000060500720c */ /* 0x000fda0000704670 */
[----:B------:R-:W-:Y:S05]  /*00d0*/  @P0 EXIT ;  /* 0x000000000000094d */ /* 0x000fea0003800000 */
[----:B------:R-:W0:Y:S01]  /*00e0*/  LDC.64 R2, c[0x0][0x380] ;  /* 0x0000e000ff027b82 */ /* 0x000e220000000a00 */
[----:B------:R-:W1:Y:S01]  /*00f0*/  LDCU.64 UR4, c[0x0][0x358] ;  /* 0x00006b00ff0477ac */ /* 0x000e620008000a00 */
[----:B------:R-:W-:Y:S01]  /*0100*/  VIADD R7, R7, 0x2 ;  /* 0x0000000207077836 */ /* 0x000fe20000000000 */
[----:B------:R-:W2:Y:S03]  /*0110*/  LDCU.64 UR6, c[0x0][0x3a8] ;  /* 0x00007500ff0677ac */ /* 0x000ea60008000a00 */
[----:B------:R-:W-:Y:S02]  /*0120*/  IMAD R4, R4, R7, R7 ;  /* 0x0000000704047224 */ /* 0x000fe400078e0207 */
[----:B------:R-:W3:Y:S01]  /*0130*/  LDC.64 R8, c[0x0][0x390] ;  /* 0x0000e400ff087b82 */ /* 0x000ee20000000a00 */
[----:B------:R-:W4:Y:S01]  /*0140*/  LDCU.128 UR8, c[0x0][0x3b0] ;  /* 0x00007600ff0877ac */ /* 0x000f220008000c00 */
[----:B------:R-:W-:-:S04]  /*0150*/  IMAD.IADD R5, R5, 0x1, R4 ;  /* 0x0000000105057824 */ /* 0x000fc800078e0204 */
[----:B0-----:R-:W-:-:S05]  /*0160*/  IMAD.WIDE R2, R5, 0x8, R2 ;  /* 0x0000000805027825 */ /* 0x001fca00078e0202 */
[----:B-1----:R-:W2:Y:S01]  /*0170*/  LDG.E.64 R6, desc[UR4][R2.64] ;  /* 0x0000000402067981 */ /* 0x002ea2000c1e1b00 */
[----:B---3--:R-:W-:-:S05]  /*0180*/  IMAD.WIDE R8, R5, 0x8, R8 ;  /* 0x0000000805087825 */ /* 0x008fca00078e0208 */
[----:B------:R-:W3:Y:S01]  /*0190*/  LDG.E.64 R14, desc[UR4][R8.64] ;  /* 0x00000004080e7981 */ /* 0x000ee2000c1e1b00 */
[C---:B--2---:R-:W-:Y:S01]  /*01a0*/  DMUL R4, R6.reuse, UR6 ;  /* 0x0000000606047c28 */ /* 0x044fe20008000000 */
[----:B------:R-:W0:Y:S01]  /*01b0*/  LDCU.64 UR6, c[0x0][0x3d0] ;  /* 0x00007a00ff0677ac */ /* 0x000e220008000a00 */
[C---:B----4-:R-:W-:Y:S02]  /*01c0*/  DADD R10, R6.reuse, -UR10 ;  /* 0x8000000a060a7e29 */ /* 0x050fe40008000000 */
[----:B------:R-:W-:-:S06]  /*01d0*/  DADD R12, R6, -1 ;  /* 0xbff00000060c7429 */ /* 0x000fcc0000000000 */
[----:B------:R-:W-:-:S08]  /*01e0*/  DMUL R4, R4, R10 ;  /* 0x0000000a04047228 */ /* 0x000fd00000000000 */
[----:B------:R-:W-:-:S08]  /*01f0*/  DMUL R4, R4, R12 ;  /* 0x0000000c04047228 */ /* 0x000fd00000000000 */
[----:B---3--:R-:W-:-:S08]  /*0200*/  DFMA R4, R6, R14, R4 ;  /* 0x0000000e0604722b */ /* 0x008fd00000000004 */
[----:B------:R-:W-:-:S07]  /*0210*/  DFMA R6, -R4, UR8, R6 ;  /* 0x0000000804067c2b */ /* 0x000fce0008000106 */
[----:B------:R1:W-:Y:S04]  /*0220*/  STG.E.64 desc[UR4][R2.64], R6 ;  /* 0x0000000602007986 */ /* 0x0003e8000c101b04 */
[----:B------:R-:W2:Y:S01]  /*0230*/  LDG.E.64 R4, desc[UR4][R8.64] ;  /* 0x0000000408047981 */ /* 0x000ea2000c1e1b00 */
[----:B0-----:R-:W-:Y:S01]  /*0240*/  DADD R10, R6, UR6 ;  /* 0x00000006060a7e29 */ /* 0x001fe20008000000 */
[----:B------:R-:W-:Y:S01]  /*0250*/  IMAD.MOV.U32 R12, RZ, RZ, 0x1 ;  /* 0x00000001ff0c7424 */ /* 0x000fe200078e00ff */
[----:B------:R-:W2:Y:S01]  /*0260*/  LDCU.64 UR6, c[0x0][0x3c8] ;  /* 0x00007900ff0677ac */ /* 0x000ea20008000a00 */
[----:B------:R-:W-:Y:S03]  /*0270*/  BSSY.RECONVERGENT B0, `(.L_x_24) ;  /* 0x0000013000007945 */ /* 0x000fe60003800200 */
[----:B------:R-:W0:Y:S02]  /*0280*/  MUFU.RCP64H R13, R11 ;  /* 0x0000000b000d7308 */ /* 0x000e240000001800 */
[----:B0-----:R-:W-:-:S08]  /*0290*/  DFMA R14, -R10, R12, 1 ;  /* 0x3ff000000a0e742b */ /* 0x001fd0000000010c */
[----:B------:R-:W-:-:S08]  /*02a0*/  DFMA R14, R14, R14, R14 ;  /* 0x0000000e0e0e722b */ /* 0x000fd0000000000e */
[----:B------:R-:W-:-:S08]  /*02b0*/  DFMA R14, R12, R14, R12 ;  /* 0x0000000e0c0e722b */ /* 0x000fd0000000000c */
[----:B------:R-:W-:-:S08]  /*02c0*/  DFMA R16, -R10, R14, 1 ;  /* 0x3ff000000a10742b */ /* 0x000fd0000000010e */
[----:B------:R-:W-:Y:S02]  /*02d0*/  DFMA R16, R14, R16, R14 ;  /* 0x000000100e10722b */ /* 0x000fe4000000000e */
[----:B--2---:R-:W-:-:S08]  /*02e0*/  DMUL R12, R4, UR6 ;  /* 0x00000006040c7c28 */ /* 0x004fd00008000000 */
[----:B-1----:R-:W-:Y:S02]  /*02f0*/  DMUL R2, R12, R16 ;  /* 0x000000100c027228 */ /* 0x002fe40000000000 */
[----:B------:R-:W-:-:S06]  /*0300*/  FSETP.GEU.AND P1, PT, |R13|, 6.5827683646048100446e-37, PT ;  /* 0x036000000d00780b */ /* 0x000fcc0003f2e200 */
[----:B------:R-:W-:-:S08]  /*0310*/  DFMA R14, -R10, R2, R12 ;  /* 0x000000020a0e722b */ /* 0x000fd0000000010c */
[----:B------:R-:W-:-:S10]  /*0320*/  DFMA R2, R16, R14, R2 ;  /* 0x0000000e1002722b */ /* 0x000fd40000000002 */
[----:B------:R-:W-:-:S05]  /*0330*/  FFMA R0, RZ, R11, R3 ;  /* 0x0000000bff007223 */ /* 0x000fca0000000003 */
[----:B------:R-:W-:-:S13]  /*0340*/  FSETP.GT.AND P0, PT, |R0|, 1.469367938527859385e-39, PT ;  /* 0x001000000000780b */ /* 0x000fda0003f04200 */
[----:B------:R-:W-:Y:S05]  /*0350*/  @P0 BRA P1, `(.L_x_25) ;  /* 0x0000000000100947 */ /* 0x000fea0000800000 */
[----:B------:R-:W-:-:S07]  /*0360*/  MOV R0, 0x380 ;  /* 0x0000038000007802 */ /* 0x000fce0000000f00 */
[----:B------:R-:W-:Y:S05]  /*0370*/  CALL.REL.NOINC `($__internal_3_$__cuda_sm20_div_rn_f64_full) ;  /* 0x0000000000407944 */ /* 0x000fea0003c00000 */
[----:B------:R-:W-:Y:S02]  /*0380*/  IMAD.MOV.U32 R2, RZ, RZ, R18 ;  /* 0x000000ffff027224 */ /* 0x000fe400078e0012 */
[----:B------:R-:W-:-:S07]  /*0390*/  IMAD.MOV.U32 R3, RZ, RZ, R19 ;  /* 0x000000ffff037224 */ /* 0x000fce00078e0013 */
.L_x_25:
[----:B------:R-:W-:Y:S05]  /*03a0*/  BSYNC.RECONVERGENT B0 ;  /* 0x0000000000007941 */ /* 0x000fea0003800200 */
.L_x_24:
        /* <DEDUP_REMOVED lines=13> */
        .weak           $__internal_3_$__cuda_sm20_div_rn_f64_full
        .type           $__internal_3_$__cuda_sm20_div_rn_f64_full,@function
        .size           $__internal_3_$__cuda_sm20_div_rn_f64_full,(.L_x_36 - $__internal_3_$__cuda_sm20_div_rn_f64_full)
$__internal_3_$__cuda_sm20_div_rn_f64_full:
        /* <DEDUP_REMOVED lines=66> */
.L_x_27:
        /* <DEDUP_REMOVED lines=16> */
.L_x_30:
[----:B------:R-:W-:Y:S01]  /*09a0*/  LOP3.LUT R19, R11, 0x80000, RZ, 0xfc, !PT ;  /* 0x000800000b137812 */ /* 0x000fe200078efcff */
[----:B------:R-:W-:Y:S01]  /*09b0*/  IMAD.MOV.U32 R18, RZ, RZ, R10 ;  /* 0x000000ffff127224 */ /* 0x000fe200078e000a */
[----:B------:R-:W-:Y:S06]  /*09c0*/  BRA `(.L_x_28) ;  /* 0x0000000000087947 */ /* 0x000fec0003800000 */
.L_x_29:
[----:B------:R-:W-:Y:S01]  /*09d0*/  LOP3.LUT R19, R13, 0x80000, RZ, 0xfc, !PT ;  /* 0x000800000d137812 */ /* 0x000fe200078efcff */
[----:B------:R-:W-:-:S07]  /*09e0*/  IMAD.MOV.U32 R18, RZ, RZ, R12 ;  /* 0x000000ffff127224 */ /* 0x000fce00078e000c */
.L_x_28:
[----:B------:R-:W-:Y:S05]  /*09f0*/  BSYNC.RECONVERGENT B1 ;  /* 0x0000000000017941 */ /* 0x000fea0003800200 */
.L_x_26:
[----:B------:R-:W-:Y:S02]  /*0a00*/  IMAD.MOV.U32 R2, RZ, RZ, R0 ;  /* 0x000000ffff027224 */ /* 0x000fe400078e0000 */
[----:B------:R-:W-:-:S04]  /*0a10*/  IMAD.MOV.U32 R3, RZ, RZ, 0x0 ;  /* 0x00000000ff037424 */ /* 0x000fc800078e00ff */
[----:B------:R-:W-:Y:S05]  /*0a20*/  RET.REL.NODEC R2 `(_Z6v1_ODEPdS_S_diiddddddd) ;  /* 0xfffffff402747950 */ /* 0x000fea0003c3ffff */
.L_x_31:
        /* <DEDUP_REMOVED lines=13> */
.L_x_36:


//--------------------- .text._Z6v1_PDEPdS_S_diiddddddd --------------------------
	.section	.text._Z6v1_PDEPdS_S_diiddddddd,"ax",@progbits
	.align	128
        .global         _Z6v1_PDEPdS_S_diiddddddd
        .type           _Z6v1_PDEPdS_S_diiddddddd,@function
        .size           _Z6v1_PDEPdS_S_diiddddddd,(.L_x_41 - _Z6v1_PDEPdS_S_diiddddddd)
        .other          _Z6v1_PDEPdS_S_diiddddddd,@"STO_CUDA_ENTRY STV_DEFAULT"
_Z6v1_PDEPdS_S_diiddddddd:
.text._Z6v1_PDEPdS_S_diiddddddd:
        /* <DEDUP_REMOVED lines=15> */
[----:B------:R-:W-:Y:S01]  /*00f0*/  IADD3 R9, PT, PT, R5, 0x2, RZ ;  /* 0x0000000205097810 */ /* 0x000fe20007ffe0ff */
[----:B------:R-:W1:Y:S04]  /*0100*/  LDCU.64 UR4, c[0x0][0x358] ;  /* 0x00006b00ff0477ac */ /* 0x000e680008000a00 */
[----:B------:R-:W-:Y:S01]  /*0110*/  IMAD R0, R2, R9, R9 ;  /* 0x0000000902007224 */ /* 0x000fe200078e0209 */
[----:B------:R-:W2:Y:S03]  /*0120*/  LDCU.64 UR6, c[0x0][0x388] ;  /* 0x00007100ff0677ac */ /* 0x000ea60008000a00 */
[----:B------:R-:W-:-:S04]  /*0130*/  IMAD.IADD R0, R3, 0x1, R0 ;  /* 0x0000000103007824 */ /* 0x000fc800078e0200 */
[----:B0-----:R-:W-:-:S05]  /*0140*/  IMAD.WIDE R6, R0, 0x8, R6 ;  /* 0x0000000800067825 */ /* 0x001fca00078e0206 */
[----:B-1----:R-:W3:Y:S04]  /*0150*/  LDG.E.64 R8, desc[UR4][R6.64+0x8] ;  /* 0x0000080406087981 */ /* 0x002ee8000c1e1b00 */
[----:B------:R-:W3:Y:S01]  /*0160*/  LDG.E.64 R10, desc[UR4][R6.64+-0x8] ;  /* 0xfffff804060a7981 */ /* 0x000ee2000c1e1b00 */
[----:B------:R-:W-:Y:S02]  /*0170*/  SHF.R.S32.HI R13, RZ, 0x1f, R5 ;  /* 0x0000001fff0d7819 */ /* 0x000fe40000011405 */
[C---:B------:R-:W-:Y:S01]  /*0180*/  IADD3 R14, P0, PT, R0.reuse, -R5, RZ ;  /* 0x80000005000e7210 */ /* 0x040fe20007f1e0ff */
[----:B------:R-:W4:Y:S01]  /*0190*/  LDG.E.64 R2, desc[UR4][R6.64] ;  /* 0x0000000406027981 */ /* 0x000f22000c1e1b00 */
[----:B------:R-:W-:Y:S02]  /*01a0*/  IMAD.WIDE R4, R5, 0x8, R6 ;  /* 0x0000000805047825 */ /* 0x000fe400078e0206 */
[----:B------:R-:W-:-:S02]  /*01b0*/  LEA.HI.X.SX32 R13, R0, ~R13, 0x1, P0 ;  /* 0x8000000d000d7211 */ /* 0x000fc400000f0eff */
[C---:B--2---:R-:W-:Y:S02]  /*01c0*/  LEA R12, P0, R14.reuse, UR6, 0x3 ;  /* 0x000000060e0c7c11 */ /* 0x044fe4000f8018ff */
[----:B------:R-:W2:Y:S02]  /*01d0*/  LDG.E.64 R4, desc[UR4][R4.64+0x10] ;  /* 0x0000100404047981 */ /* 0x000ea4000c1e1b00 */
[----:B------:R-:W-:Y:S01]  /*01e0*/  LEA.HI.X R13, R14, UR7, R13, 0x3, P0 ;  /* 0x000000070e0d7c11 */ /* 0x000fe200080f1c0d */
[----:B------:R-:W0:Y:S05]  /*01f0*/  LDCU.64 UR6, c[0x0][0x398] ;  /* 0x00007300ff0677ac */ /* 0x000e2a0008000a00 */
[----:B------:R-:W5:Y:S01]  /*0200*/  LDG.E.64 R12, desc[UR4][R12.64+-0x10] ;  /* 0xfffff0040c0c7981 */ /* 0x000f62000c1e1b00 */
[----:B---3--:R-:W-:Y:S01]  /*0210*/  DADD R8, R8, R10 ;  /* 0x0000000008087229 */ /* 0x008fe2000000000a */
[----:B------:R-:W1:Y:S07]  /*0220*/  LDC.64 R10, c[0x0][0x380] ;  /* 0x0000e000ff0a7b82 */ /* 0x000e6e0000000a00 */
[----:B----4-:R-:W-:-:S08]  /*0230*/  DFMA R8, R2, -4, R8 ;  /* 0xc01000000208782b */ /* 0x010fd00000000008 */
[----:B--2---:R-:W-:-:S08]  /*0240*/  DADD R8, R8, R4 ;  /* 0x0000000008087229 */ /* 0x004fd00000000004 */
[----:B-----5:R-:W-:-:S08]  /*0250*/  DADD R8, R8, R12 ;  /* 0x0000000008087229 */ /* 0x020fd0000000000c */
[----:B0-----:R-:W-:Y:S01]  /*0260*/  DFMA R8, R8, UR6, R2 ;  /* 0x0000000608087c2b */ /* 0x001fe20008000002 */
[----:B-1----:R-:W-:-:S06]  /*0270*/  IMAD.WIDE R2, R0, 0x8, R10 ;  /* 0x0000000800027825 */ /* 0x002fcc00078e020a */
[----:B------:R-:W-:Y:S01]  /*0280*/  STG.E.64 desc[UR4][R2.64], R8 ;  /* 0x0000000802007986 */ /* 0x000fe2000c101b04 */
[----:B------:R-:W-:Y:S05]  /*0290*/  EXIT ;  /* 0x000000000000794d */ /* 0x000fea0003800000 */
.L_x_32:
        /* <DEDUP_REMOVED lines=14> */
.L_x_41:


//--------------------- .nv.shared._Z9v4_kernelPdS_S_diiddddddd --------------------------
	.section	.nv.shared._Z9v4_kernelPdS_S_diiddddddd,"aw",@nobits
	.sectionflags	@""
	.align	4
.nv.shared._Z9v4_kernelPdS_S_diiddddddd:
	.zero		13696


//--------------------- .nv.shared.reserved.0     --------------------------
	.section	.nv.shared.reserved.0,"aw",@nobits
	.weak		__nv_reservedSMEM_offset_0_alias
	.size		__nv_reservedSMEM_offset_0_alias, 0, 64
	.other		__nv_reservedSMEM_offset_0_alias,@"STO_CUDA_RESERVED_SHARED STV_DEFAULT"
__nv_reservedSMEM_offset_0_alias:
	.zero		0
	.zero		64


//--------------------- .nv.constant0._Z9v4_kernelPdS_S_diiddddddd --------------------------
	.section	.nv.constant0._Z9v4_kernelPdS_S_diiddddddd,"a",@progbits
	.sectionflags	@""
	.align	4
.nv.constant0._Z9v4_kernelPdS_S_diiddddddd:
	.zero		992


//--------------------- .nv.constant0._Z9v3_kernelPdS_S_diiddddddd --------------------------
	.section	.nv.constant0._Z9v3_kernelPdS_S_diiddddddd,"a",@progbits
	.sectionflags	@""
	.align	4
.nv.constant0._Z9v3_kernelPdS_S_diiddddddd:
	.zero		992


//--------------------- .nv.constant0._Z9v2_kernelPdS_S_diiddddddd --------------------------
	.section	.nv.constant0._Z9v2_kernelPdS_S_diiddddddd,"a",@progbits
	.sectionflags	@""
	.align	4
.nv.constant0._Z9v2_kernelPdS_S_diiddddddd:
	.zero		992


//--------------------- .nv.constant0._Z6v1_ODEPdS_S_diiddddddd --------------------------
	.section	.nv.constant0._Z6v1_ODEPdS_S_diiddddddd,"a",@progbits
	.sectionflags	@""
	.align	4
.nv.constant0._Z6v1_ODEPdS_S_diiddddddd:
	.zero		992


//--------------------- .nv.constant0._Z6v1_PDEPdS_S_diiddddddd --------------------------
	.section	.nv.constant0._Z6v1_PDEPdS_S_diiddddddd,"a",@progbits
	.sectionflags	@""
	.align	4
.nv.constant0._Z6v1_PDEPdS_S_diiddddddd:
	.zero		992


//--------------------- SYMBOLS --------------------------

	.type		.nv.reservedSmem.offset0,@object
	.size		.nv.reservedSmem.offset0,0x4
	.type		.nv.reservedSmem.cap,@object
	.size		.nv.reservedSmem.cap,0x4
